	.target	sm_90a

	.elftype	@"ET_EXEC"


//--------------------- .note.nv.tkinfo           --------------------------
	.section	.note.nv.tkinfo,"",@"SHT_NOTE"
	.sectionflags	@"SHF_NOTE_NV_TKINFO"
	.tkinfo
        /*0018*/ 	.word	0x00000002
        /*0030*/ 	.string	""
        /*0030*/ 	.string	"ptxas"
        /*0030*/ 	.string	"Cuda compilation tools, release 13.0, V13.0.88"
        /*0030*/ 	.string	"Build cuda_13.0.r13.0/compiler.36424714_0"
        /*0030*/ 	.string	"-arch sm_90a -m 64 "



//--------------------- .note.nv.cuinfo           --------------------------
	.section	.note.nv.cuinfo,"",@"SHT_NOTE"
	.sectionflags	@"SHF_NOTE_NV_CUINFO"
        /*0018*/ 	.short	0x0002
        /*001a*/ 	.short	0x005a
        /*001c*/ 	.short	0x0082
	.zero		2


//--------------------- .nv.info                  --------------------------
	.section	.nv.info,"",@"SHT_CUDA_INFO"
	.align	4


	//----- nvinfo : EIATTR_REGCOUNT
	.align		4
        /*0000*/ 	.byte	0x04, 0x2f
        /*0002*/ 	.short	(.L_15 - .L_14)
	.align		4
.L_14:
        /*0004*/ 	.word	index@(_ZN7cutlass13device_kernelINS_4gemm6kernel13GemmUniversalIN4cute5tupleIJiiiiEEENS1_10collective13CollectiveMmaINS1_34MainloopSm90TmaGmmaWarpSpecializedILi18ENS5_IJNS4_1CILi1EEENSA_ILi8EEESB_EEENS1_32KernelTmaWarpSpecializedPingpongEEENS5_IJNSA_ILi64EEENSA_ILi128EEENSA_ILi32EEEEEENS_6half_tENS5_IJlSB_lEEESK_SL_NS4_8TiledMMAINS4_8MMA_AtomIJNS4_4SM904GMMA26MMA_64x128x16_F32F16F16_SSILNSP_5MajorE0ELSR_0ELNSP_7ScaleInE1ELSS_1EEEEEENS4_6LayoutINS5_IJSB_SB_SB_EEENS5_IJNSA_ILi0EEESX_SX_EEEEENS5_IJNS4_10UnderscoreES10_S10_EEEEENS4_23SM90_TMA_LOAD_MULTICASTENS4_14ComposedLayoutINS4_7SwizzleILi2ELi4ELi3EEENS4_18smem_ptr_flag_bitsILi16EEENSV_INS5_IJSC_SI_EEENS5_IJSI_SB_EEEEEEEvNS4_8identityENS4_13SM90_TMA_LOADES1C_vS1D_EENS_8epilogue10collective6detail29Sm90TmaWarpSpecializedAdapterINS1H_15DefaultEpilogueISK_SL_SL_NS1G_6thread17LinearCombinationISK_Li1EffLNS1L_9ScaleType4KindE0ELNS_15FloatRoundStyleE2ESK_EENS1_15EpilogueDefaultEEEEEvvEEEEvNT_6ParamsE)
        /*0008*/ 	.word	0x000000a8


	//----- nvinfo : EIATTR_FRAME_SIZE
	.align		4
.L_15:
        /*000c*/ 	.byte	0x04, 0x11
        /*000e*/ 	.short	(.L_17 - .L_16)
	.align		4
.L_16:
        /*0010*/ 	.word	index@(_ZN7cutlass13device_kernelINS_4gemm6kernel13GemmUniversalIN4cute5tupleIJiiiiEEENS1_10collective13CollectiveMmaINS1_34MainloopSm90TmaGmmaWarpSpecializedILi18ENS5_IJNS4_1CILi1EEENSA_ILi8EEESB_EEENS1_32KernelTmaWarpSpecializedPingpongEEENS5_IJNSA_ILi64EEENSA_ILi128EEENSA_ILi32EEEEEENS_6half_tENS5_IJlSB_lEEESK_SL_NS4_8TiledMMAINS4_8MMA_AtomIJNS4_4SM904GMMA26MMA_64x128x16_F32F16F16_SSILNSP_5MajorE0ELSR_0ELNSP_7ScaleInE1ELSS_1EEEEEENS4_6LayoutINS5_IJSB_SB_SB_EEENS5_IJNSA_ILi0EEESX_SX_EEEEENS5_IJNS4_10UnderscoreES10_S10_EEEEENS4_23SM90_TMA_LOAD_MULTICASTENS4_14ComposedLayoutINS4_7SwizzleILi2ELi4ELi3EEENS4_18smem_ptr_flag_bitsILi16EEENSV_INS5_IJSC_SI_EEENS5_IJSI_SB_EEEEEEEvNS4_8identityENS4_13SM90_TMA_LOADES1C_vS1D_EENS_8epilogue10collective6detail29Sm90TmaWarpSpecializedAdapterINS1H_15DefaultEpilogueISK_SL_SL_NS1G_6thread17LinearCombinationISK_Li1EffLNS1L_9ScaleType4KindE0ELNS_15FloatRoundStyleE2ESK_EENS1_15EpilogueDefaultEEEEEvvEEEEvNT_6ParamsE)
        /*0014*/ 	.word	0x00000008


	//----- nvinfo : EIATTR_MIN_STACK_SIZE
	.align		4
.L_17:
        /*0018*/ 	.byte	0x04, 0x12
        /*001a*/ 	.short	(.L_19 - .L_18)
	.align		4
.L_18:
        /*001c*/ 	.word	index@(_ZN7cutlass13device_kernelINS_4gemm6kernel13GemmUniversalIN4cute5tupleIJiiiiEEENS1_10collective13CollectiveMmaINS1_34MainloopSm90TmaGmmaWarpSpecializedILi18ENS5_IJNS4_1CILi1EEENSA_ILi8EEESB_EEENS1_32KernelTmaWarpSpecializedPingpongEEENS5_IJNSA_ILi64EEENSA_ILi128EEENSA_ILi32EEEEEENS_6half_tENS5_IJlSB_lEEESK_SL_NS4_8TiledMMAINS4_8MMA_AtomIJNS4_4SM904GMMA26MMA_64x128x16_F32F16F16_SSILNSP_5MajorE0ELSR_0ELNSP_7ScaleInE1ELSS_1EEEEEENS4_6LayoutINS5_IJSB_SB_SB_EEENS5_IJNSA_ILi0EEESX_SX_EEEEENS5_IJNS4_10UnderscoreES10_S10_EEEEENS4_23SM90_TMA_LOAD_MULTICASTENS4_14ComposedLayoutINS4_7SwizzleILi2ELi4ELi3EEENS4_18smem_ptr_flag_bitsILi16EEENSV_INS5_IJSC_SI_EEENS5_IJSI_SB_EEEEEEEvNS4_8identityENS4_13SM90_TMA_LOADES1C_vS1D_EENS_8epilogue10collective6detail29Sm90TmaWarpSpecializedAdapterINS1H_15DefaultEpilogueISK_SL_SL_NS1G_6thread17LinearCombinationISK_Li1EffLNS1L_9ScaleType4KindE0ELNS_15FloatRoundStyleE2ESK_EENS1_15EpilogueDefaultEEEEEvvEEEEvNT_6ParamsE)
        /*0020*/ 	.word	0x00000008
.L_19:


//--------------------- .nv.compat                --------------------------
	.section	.nv.compat,"",@"SHT_CUDA_COMPAT_INFO"
	.align	4
        /*0000*/ 	.byte	0x02, 0x09, 0x01, 0x00, 0x02, 0x02, 0x04, 0x00, 0x02, 0x05, 0x05, 0x00, 0x03, 0x07, 0x01, 0x01
        /*0010*/ 	.byte	0x02, 0x03, 0x01, 0x00, 0x02, 0x06, 0x01, 0x00, 0x04, 0x0b, 0x08, 0x00, 0x00, 0x00, 0x00, 0x00
        /*0020*/ 	.byte	0x00, 0x00, 0x00, 0x00


//--------------------- .nv.info._ZN7cutlass13device_kernelINS_4gemm6kernel13GemmUniversalIN4cute5tupleIJiiiiEEENS1_10collective13CollectiveMmaINS1_34MainloopSm90TmaGmmaWarpSpecializedILi18ENS5_IJNS4_1CILi1EEENSA_ILi8EEESB_EEENS1_32KernelTmaWarpSpecializedPingpongEEENS5_IJNSA_ILi64EEENSA_ILi128EEENSA_ILi32EEEEEENS_6half_tENS5_IJlSB_lEEESK_SL_NS4_8TiledMMAINS4_8MMA_AtomIJNS4_4SM904GMMA26MMA_64x128x16_F32F16F16_SSILNSP_5MajorE0ELSR_0ELNSP_7ScaleInE1ELSS_1EEEEEENS4_6LayoutINS5_IJSB_SB_SB_EEENS5_IJNSA_ILi0EEESX_SX_EEEEENS5_IJNS4_10UnderscoreES10_S10_EEEEENS4_23SM90_TMA_LOAD_MULTICASTENS4_14ComposedLayoutINS4_7SwizzleILi2ELi4ELi3EEENS4_18smem_ptr_flag_bitsILi16EEENSV_INS5_IJSC_SI_EEENS5_IJSI_SB_EEEEEEEvNS4_8identityENS4_13SM90_TMA_LOADES1C_vS1D_EENS_8epilogue10collective6detail29Sm90TmaWarpSpecializedAdapterINS1H_15DefaultEpilogueISK_SL_SL_NS1G_6thread17LinearCombinationISK_Li1EffLNS1L_9ScaleType4KindE0ELNS_15FloatRoundStyleE2ESK_EENS1_15EpilogueDefaultEEEEEvvEEEEvNT_6ParamsE --------------------------
	.section	.nv.info._ZN7cutlass13device_kernelINS_4gemm6kernel13GemmUniversalIN4cute5tupleIJiiiiEEENS1_10collective13CollectiveMmaINS1_34MainloopSm90TmaGmmaWarpSpecializedILi18ENS5_IJNS4_1CILi1EEENSA_ILi8EEESB_EEENS1_32KernelTmaWarpSpecializedPingpongEEENS5_IJNSA_ILi64EEENSA_ILi128EEENSA_ILi32EEEEEENS_6half_tENS5_IJlSB_lEEESK_SL_NS4_8TiledMMAINS4_8MMA_AtomIJNS4_4SM904GMMA26MMA_64x128x16_F32F16F16_SSILNSP_5MajorE0ELSR_0ELNSP_7ScaleInE1ELSS_1EEEEEENS4_6LayoutINS5_IJSB_SB_SB_EEENS5_IJNSA_ILi0EEESX_SX_EEEEENS5_IJNS4_10UnderscoreES10_S10_EEEEENS4_23SM90_TMA_LOAD_MULTICASTENS4_14ComposedLayoutINS4_7SwizzleILi2ELi4ELi3EEENS4_18smem_ptr_flag_bitsILi16EEENSV_INS5_IJSC_SI_EEENS5_IJSI_SB_EEEEEEEvNS4_8identityENS4_13SM90_TMA_LOADES1C_vS1D_EENS_8epilogue10collective6detail29Sm90TmaWarpSpecializedAdapterINS1H_15DefaultEpilogueISK_SL_SL_NS1G_6thread17LinearCombinationISK_Li1EffLNS1L_9ScaleType4KindE0ELNS_15FloatRoundStyleE2ESK_EENS1_15EpilogueDefaultEEEEEvvEEEEvNT_6ParamsE,"",@"SHT_CUDA_INFO"
	.sectionflags	@""
	.align	4


	//----- nvinfo : EIATTR_CUDA_API_VERSION
	.align		4
        /*0000*/ 	.byte	0x04, 0x37
        /*0002*/ 	.short	(.L_21 - .L_20)
.L_20:
        /*0004*/ 	.word	0x00000082


	//----- nvinfo : EIATTR_KPARAM_INFO
	.align		4
.L_21:
        /*0008*/ 	.byte	0x04, 0x17
        /*000a*/ 	.short	(.L_23 - .L_22)
.L_22:
        /*000c*/ 	.word	0x00000000
        /*0010*/ 	.short	0x0000
        /*0012*/ 	.short	0x0070
        /*0014*/ 	.byte	0x00, 0xf0, 0x01, 0x10


	//----- nvinfo : EIATTR_SPARSE_MMA_MASK
	.align		4
.L_23:
        /*0018*/ 	.byte	0x03, 0x50
        /*001a*/ 	.short	0x0000


	//----- nvinfo : EIATTR_MAXREG_COUNT
	.align		4
        /*001c*/ 	.byte	0x03, 0x1b
        /*001e*/ 	.short	0x00a8


	//----- nvinfo : EIATTR_NUM_BARRIERS
	.align		4
        /*0020*/ 	.byte	0x02, 0x4c
        /*0022*/ 	.byte	0x01
	.zero		1


	//----- nvinfo : EIATTR_EXTERNS
	.align		4
        /*0024*/ 	.byte	0x04, 0x0f
        /*0026*/ 	.short	(.L_25 - .L_24)


	//   ....[0]....
	.align		4
.L_24:
        /*0028*/ 	.word	index@(__assertfail)


	//----- nvinfo : EIATTR_ANNOTATIONS
	.align		4
.L_25:
        /*002c*/ 	.byte	0x04, 0x55
        /*002e*/ 	.short	(.L_27 - .L_26)


	//   ....[0]....
.L_26:
        /*0030*/ 	.word	0x00000001
        /*0034*/ 	.byte	0x30, 0x0f, 0x00, 0x00, 0x01, 0x00, 0x00, 0x00, 0xd0, 0x62, 0x00, 0x00, 0x01, 0x00, 0x00, 0x00
        /*0044*/ 	.byte	0x50, 0x6f, 0x00, 0x00


	//----- nvinfo : EIATTR_MERCURY_ISA_VERSION
	.align		4
.L_27:
        /*0048*/ 	.byte	0x03, 0x5f
        /*004a*/ 	.short	0x0101


	//----- nvinfo : EIATTR_INT_WARP_WIDE_INSTR_OFFSETS
	.align		4
        /*004c*/ 	.byte	0x04, 0x31
        /*004e*/ 	.short	(.L_29 - .L_28)


	//   ....[0]....
.L_28:
        /*0050*/ 	.word	0x00000680


	//   ....[1]....
        /*0054*/ 	.word	0x000006c0


	//   ....[2]....
        /*0058*/ 	.word	0x00000800


	//   ....[3]....
        /*005c*/ 	.word	0x00000810


	//   ....[4]....
        /*0060*/ 	.word	0x00000830


	//   ....[5]....
        /*0064*/ 	.word	0x00000850


	//   ....[6]....
        /*0068*/ 	.word	0x00000900


	//   ....[7]....
        /*006c*/ 	.word	0x00000950


	//   ....[8]....
        /*0070*/ 	.word	0x00001fa0


	//----- nvinfo : EIATTR_COOP_GROUP_MASK_REGIDS
	.align		4
.L_29:
        /*0074*/ 	.byte	0x04, 0x29
        /*0076*/ 	.short	(.L_31 - .L_30)


	//   ....[0]....
.L_30:
        /*0078*/ 	.word	0xffffffff


	//   ....[1]....
        /*007c*/ 	.word	0xffffffff


	//   ....[2]....
        /*0080*/ 	.word	0xffffffff


	//   ....[3]....
        /*0084*/ 	.word	0xffffffff


	//   ....[4]....
        /*0088*/ 	.word	0xffffffff


	//   ....[5]....
        /*008c*/ 	.word	0xffffffff


	//   ....[6]....
        /*0090*/ 	.word	0xffffffff


	//----- nvinfo : EIATTR_COOP_GROUP_INSTR_OFFSETS
	.align		4
.L_31:
        /*0094*/ 	.byte	0x04, 0x28
        /*0096*/ 	.short	(.L_33 - .L_32)


	//   ....[0]....
.L_32:
        /*0098*/ 	.word	0x00000070


	//   ....[1]....
        /*009c*/ 	.word	0x00000080


	//   ....[2]....
        /*00a0*/ 	.word	0x00000140


	//   ....[3]....
        /*00a4*/ 	.word	0x000004c0


	//   ....[4]....
        /*00a8*/ 	.word	0x00000500


	//   ....[5]....
        /*00ac*/ 	.word	0x000009a0


	//   ....[6]....
        /*00b0*/ 	.word	0x00000ad0


	//----- nvinfo : EIATTR_REG_RECONFIG
	.align		4
.L_33:
        /*00b4*/ 	.byte	0x01, 0x54
	.zero		2


	//----- nvinfo : EIATTR_SYSCALL_OFFSETS
	.align		4
        /*00b8*/ 	.byte	0x04, 0x46
        /*00ba*/ 	.short	(.L_35 - .L_34)


	//   ....[0]....
.L_34:
        /*00bc*/ 	.word	0x000019e0


	//----- nvinfo : EIATTR_MBARRIER_INSTR_OFFSETS
	.align		4
.L_35:
        /*00c0*/ 	.byte	0x04, 0x39
        /*00c2*/ 	.short	(.L_37 - .L_36)


	//   ....[0]....
.L_36:
        /*00c4*/ 	.word	0x00000260
        /*00c8*/ 	.word	0x000000ff
        /*00cc*/ 	.word	0x00000000
        /*00d0*/ 	.short	0x0100
        /*00d2*/ 	.byte	0x08
	.zero		1


	//   ....[1]....
        /*00d4*/ 	.word	0x00000270
        /*00d8*/ 	.word	0x000000ff
        /*00dc*/ 	.word	0x00000090
        /*00e0*/ 	.short	0x0100
        /*00e2*/ 	.byte	0x08
	.zero		1


	//   ....[2]....
        /*00e4*/ 	.word	0x00000280
        /*00e8*/ 	.word	0x000000ff
        /*00ec*/ 	.word	0x00000008
        /*00f0*/ 	.short	0x0100
        /*00f2*/ 	.byte	0x08
	.zero		1


	//   ....[3]....
        /*00f4*/ 	.word	0x00000290
        /*00f8*/ 	.word	0x000000ff
        /*00fc*/ 	.word	0x00000098
        /*0100*/ 	.short	0x0100
        /*0102*/ 	.byte	0x08
	.zero		1


	//   ....[4]....
        /*0104*/ 	.word	0x000002a0
        /*0108*/ 	.word	0x000000ff
        /*010c*/ 	.word	0x00000010
        /*0110*/ 	.short	0x0100
        /*0112*/ 	.byte	0x08
	.zero		1


	//   ....[5]....
        /*0114*/ 	.word	0x000002b0
        /*0118*/ 	.word	0x000000ff
        /*011c*/ 	.word	0x000000a0
        /*0120*/ 	.short	0x0100
        /*0122*/ 	.byte	0x08
	.zero		1


	//   ....[6]....
        /*0124*/ 	.word	0x000002c0
        /*0128*/ 	.word	0x000000ff
        /*012c*/ 	.word	0x00000018
        /*0130*/ 	.short	0x0100
        /*0132*/ 	.byte	0x08
	.zero		1


	//   ....[7]....
        /*0134*/ 	.word	0x000002d0
        /*0138*/ 	.word	0x000000ff
        /*013c*/ 	.word	0x000000a8
        /*0140*/ 	.short	0x0100
        /*0142*/ 	.byte	0x08
	.zero		1


	//   ....[8]....
        /*0144*/ 	.word	0x000002e0
        /*0148*/ 	.word	0x000000ff
        /*014c*/ 	.word	0x00000020
        /*0150*/ 	.short	0x0100
        /*0152*/ 	.byte	0x08
	.zero		1


	//   ....[9]....
        /*0154*/ 	.word	0x000002f0
        /*0158*/ 	.word	0x000000ff
        /*015c*/ 	.word	0x000000b0
        /*0160*/ 	.short	0x0100
        /*0162*/ 	.byte	0x08
	.zero		1


	//   ....[10]....
        /*0164*/ 	.word	0x00000300
        /*0168*/ 	.word	0x000000ff
        /*016c*/ 	.word	0x00000028
        /*0170*/ 	.short	0x0100
        /*0172*/ 	.byte	0x08
	.zero		1


	//   ....[11]....
        /*0174*/ 	.word	0x00000310
        /*0178*/ 	.word	0x000000ff
        /*017c*/ 	.word	0x000000b8
        /*0180*/ 	.short	0x0100
        /*0182*/ 	.byte	0x08
	.zero		1


	//   ....[12]....
        /*0184*/ 	.word	0x00000320
        /*0188*/ 	.word	0x000000ff
        /*018c*/ 	.word	0x00000030
        /*0190*/ 	.short	0x0100
        /*0192*/ 	.byte	0x08
	.zero		1


	//   ....[13]....
        /*0194*/ 	.word	0x00000330
        /*0198*/ 	.word	0x000000ff
        /*019c*/ 	.word	0x000000c0
        /*01a0*/ 	.short	0x0100
        /*01a2*/ 	.byte	0x08
	.zero		1


	//   ....[14]....
        /*01a4*/ 	.word	0x00000340
        /*01a8*/ 	.word	0x000000ff
        /*01ac*/ 	.word	0x00000038
        /*01b0*/ 	.short	0x0100
        /*01b2*/ 	.byte	0x08
	.zero		1


	//   ....[15]....
        /*01b4*/ 	.word	0x00000350
        /*01b8*/ 	.word	0x000000ff
        /*01bc*/ 	.word	0x000000c8
        /*01c0*/ 	.short	0x0100
        /*01c2*/ 	.byte	0x08
	.zero		1


	//   ....[16]....
        /*01c4*/ 	.word	0x00000360
        /*01c8*/ 	.word	0x000000ff
        /*01cc*/ 	.word	0x00000040
        /*01d0*/ 	.short	0x0100
        /*01d2*/ 	.byte	0x08
	.zero		1


	//   ....[17]....
        /*01d4*/ 	.word	0x00000370
        /*01d8*/ 	.word	0x000000ff
        /*01dc*/ 	.word	0x000000d0
        /*01e0*/ 	.short	0x0100
        /*01e2*/ 	.byte	0x08
	.zero		1


	//   ....[18]....
        /*01e4*/ 	.word	0x00000380
        /*01e8*/ 	.word	0x000000ff
        /*01ec*/ 	.word	0x00000048
        /*01f0*/ 	.short	0x0100
        /*01f2*/ 	.byte	0x08
	.zero		1


	//   ....[19]....
        /*01f4*/ 	.word	0x00000390
        /*01f8*/ 	.word	0x000000ff
        /*01fc*/ 	.word	0x000000d8
        /*0200*/ 	.short	0x0100
        /*0202*/ 	.byte	0x08
	.zero		1


	//   ....[20]....
        /*0204*/ 	.word	0x000003a0
        /*0208*/ 	.word	0x000000ff
        /*020c*/ 	.word	0x00000050
        /*0210*/ 	.short	0x0100
        /*0212*/ 	.byte	0x08
	.zero		1


	//   ....[21]....
        /*0214*/ 	.word	0x000003b0
        /*0218*/ 	.word	0x000000ff
        /*021c*/ 	.word	0x000000e0
        /*0220*/ 	.short	0x0100
        /*0222*/ 	.byte	0x08
	.zero		1


	//   ....[22]....
        /*0224*/ 	.word	0x000003c0
        /*0228*/ 	.word	0x000000ff
        /*022c*/ 	.word	0x00000058
        /*0230*/ 	.short	0x0100
        /*0232*/ 	.byte	0x08
	.zero		1


	//   ....[23]....
        /*0234*/ 	.word	0x000003d0
        /*0238*/ 	.word	0x000000ff
        /*023c*/ 	.word	0x000000e8
        /*0240*/ 	.short	0x0100
        /*0242*/ 	.byte	0x08
	.zero		1


	//   ....[24]....
        /*0244*/ 	.word	0x000003e0
        /*0248*/ 	.word	0x000000ff
        /*024c*/ 	.word	0x00000060
        /*0250*/ 	.short	0x0100
        /*0252*/ 	.byte	0x08
	.zero		1


	//   ....[25]....
        /*0254*/ 	.word	0x000003f0
        /*0258*/ 	.word	0x000000ff
        /*025c*/ 	.word	0x000000f0
        /*0260*/ 	.short	0x0100
        /*0262*/ 	.byte	0x08
	.zero		1


	//   ....[26]....
        /*0264*/ 	.word	0x00000400
        /*0268*/ 	.word	0x000000ff
        /*026c*/ 	.word	0x00000068
        /*0270*/ 	.short	0x0100
        /*0272*/ 	.byte	0x08
	.zero		1


	//   ....[27]....
        /*0274*/ 	.word	0x00000410
        /*0278*/ 	.word	0x000000ff
        /*027c*/ 	.word	0x000000f8
        /*0280*/ 	.short	0x0100
        /*0282*/ 	.byte	0x08
	.zero		1


	//   ....[28]....
        /*0284*/ 	.word	0x00000420
        /*0288*/ 	.word	0x000000ff
        /*028c*/ 	.word	0x00000070
        /*0290*/ 	.short	0x0100
        /*0292*/ 	.byte	0x08
	.zero		1


	//   ....[29]....
        /*0294*/ 	.word	0x00000430
        /*0298*/ 	.word	0x000000ff
        /*029c*/ 	.word	0x00000100
        /*02a0*/ 	.short	0x0100
        /*02a2*/ 	.byte	0x08
	.zero		1


	//   ....[30]....
        /*02a4*/ 	.word	0x00000440
        /*02a8*/ 	.word	0x000000ff
        /*02ac*/ 	.word	0x00000078
        /*02b0*/ 	.short	0x0100
        /*02b2*/ 	.byte	0x08
	.zero		1


	//   ....[31]....
        /*02b4*/ 	.word	0x00000450
        /*02b8*/ 	.word	0x000000ff
        /*02bc*/ 	.word	0x00000108
        /*02c0*/ 	.short	0x0100
        /*02c2*/ 	.byte	0x08
	.zero		1


	//   ....[32]....
        /*02c4*/ 	.word	0x00000460
        /*02c8*/ 	.word	0x000000ff
        /*02cc*/ 	.word	0x00000080
        /*02d0*/ 	.short	0x0100
        /*02d2*/ 	.byte	0x08
	.zero		1


	//   ....[33]....
        /*02d4*/ 	.word	0x00000470
        /*02d8*/ 	.word	0x000000ff
        /*02dc*/ 	.word	0x00000110
        /*02e0*/ 	.short	0x0100
        /*02e2*/ 	.byte	0x08
	.zero		1


	//   ....[34]....
        /*02e4*/ 	.word	0x00000480
        /*02e8*/ 	.word	0x000000ff
        /*02ec*/ 	.word	0x00000088
        /*02f0*/ 	.short	0x0100
        /*02f2*/ 	.byte	0x08
	.zero		1


	//   ....[35]....
        /*02f4*/ 	.word	0x00000490
        /*02f8*/ 	.word	0x000000ff
        /*02fc*/ 	.word	0x00000118
        /*0300*/ 	.short	0x0100
        /*0302*/ 	.byte	0x08
	.zero		1


	//   ....[36]....
        /*0304*/ 	.word	0x00000980
        /*0308*/ 	.word	0x000000ff
        /*030c*/ 	.word	0x00000150
        /*0310*/ 	.short	0x0100
        /*0312*/ 	.byte	0x08
	.zero		1


	//   ....[37]....
        /*0314*/ 	.word	0x00000a20
        /*0318*/ 	.word	0x000000ff
        /*031c*/ 	.word	0x00000158
        /*0320*/ 	.short	0x0100
        /*0322*/ 	.byte	0x08
	.zero		1


	//   ....[38]....
        /*0324*/ 	.word	0x00000a50
        /*0328*/ 	.word	0x000000ff
        /*032c*/ 	.word	0x00000130
        /*0330*/ 	.short	0x0100
        /*0332*/ 	.byte	0x09
	.zero		1


	//   ....[39]....
        /*0334*/ 	.word	0x00000a60
        /*0338*/ 	.word	0x000000ff
        /*033c*/ 	.word	0x00000138
        /*0340*/ 	.short	0x0100
        /*0342*/ 	.byte	0x09
	.zero		1


	//   ....[40]....
        /*0344*/ 	.word	0x00000a70
        /*0348*/ 	.word	0x000000ff
        /*034c*/ 	.word	0x00000140
        /*0350*/ 	.short	0x0100
        /*0352*/ 	.byte	0x09
	.zero		1


	//   ....[41]....
        /*0354*/ 	.word	0x00000a80
        /*0358*/ 	.word	0x000000ff
        /*035c*/ 	.word	0x00000148
        /*0360*/ 	.short	0x0100
        /*0362*/ 	.byte	0x09
	.zero		1


	//   ....[42]....
        /*0364*/ 	.word	0x000018c0
        /*0368*/ 	.word	0x0000005e
        /*036c*/ 	.word	0x00000000
        /*0370*/ 	.short	0x010a
        /*0372*/ 	.byte	0x2a
	.zero		1


	//   ....[43]....
        /*0374*/ 	.word	0x00001a60
        /*0378*/ 	.word	0x00000003
        /*037c*/ 	.word	0x00000000
        /*0380*/ 	.short	0x010a
        /*0382*/ 	.byte	0x3f
	.zero		1


	//   ....[44]....
        /*0384*/ 	.word	0x00001aa0
        /*0388*/ 	.word	0x00000003
        /*038c*/ 	.word	0x00000000
        /*0390*/ 	.short	0x010a
        /*0392*/ 	.byte	0x3f
	.zero		1


	//   ....[45]....
        /*0394*/ 	.word	0x00001ca0
        /*0398*/ 	.word	0x000000ff
        /*039c*/ 	.word	0x00000000
        /*03a0*/ 	.short	0x010a
        /*03a2*/ 	.byte	0x04
	.zero		1


	//   ....[46]....
        /*03a4*/ 	.word	0x00001ce0
        /*03a8*/ 	.word	0x000000ff
        /*03ac*/ 	.word	0x00000000
        /*03b0*/ 	.short	0x010a
        /*03b2*/ 	.byte	0x04
	.zero		1


	//   ....[47]....
        /*03b4*/ 	.word	0x00001e40
        /*03b8*/ 	.word	0x00000005
        /*03bc*/ 	.word	0x00000000
        /*03c0*/ 	.short	0x0101
        /*03c2*/ 	.byte	0x3f
	.zero		1


	//   ....[48]....
        /*03c4*/ 	.word	0x00001f40
        /*03c8*/ 	.word	0x0000005f
        /*03cc*/ 	.word	0x00000000
        /*03d0*/ 	.short	0x0101
        /*03d2*/ 	.byte	0x2f
	.zero		1


	//   ....[49]....
        /*03d4*/ 	.word	0x00002040
        /*03d8*/ 	.word	0x00000003
        /*03dc*/ 	.word	0x00000000
        /*03e0*/ 	.short	0x0101
        /*03e2*/ 	.byte	0x3f
	.zero		1


	//   ....[50]....
        /*03e4*/ 	.word	0x00002100
        /*03e8*/ 	.word	0x0000005e
        /*03ec*/ 	.word	0x00000010
        /*03f0*/ 	.short	0x010a
        /*03f2*/ 	.byte	0x2a
	.zero		1


	//   ....[51]....
        /*03f4*/ 	.word	0x000062f0
        /*03f8*/ 	.word	0x00000061
        /*03fc*/ 	.word	0x00000000
        /*0400*/ 	.short	0x0101
        /*0402*/ 	.byte	0x2f
	.zero		1


	//   ....[52]....
        /*0404*/ 	.word	0x00006c90
        /*0408*/ 	.word	0x0000000c
        /*040c*/ 	.word	0x00000090
        /*0410*/ 	.short	0x010a
        /*0412*/ 	.byte	0x3f
	.zero		1


	//   ....[53]....
        /*0414*/ 	.word	0x00007060
        /*0418*/ 	.word	0x00000004
        /*041c*/ 	.word	0x00000158
        /*0420*/ 	.short	0x0101
        /*0422*/ 	.byte	0x3f
	.zero		1


	//   ....[54]....
        /*0424*/ 	.word	0x000077e0
        /*0428*/ 	.word	0x00000007
        /*042c*/ 	.word	0x00000000
        /*0430*/ 	.short	0x010a
        /*0432*/ 	.byte	0x3f
	.zero		1


	//   ....[55]....
        /*0434*/ 	.word	0x00007860
        /*0438*/ 	.word	0x00000009
        /*043c*/ 	.word	0x00000000
        /*0440*/ 	.short	0x010a
        /*0442*/ 	.byte	0x3f
	.zero		1


	//   ....[56]....
        /*0444*/ 	.word	0x000078f0
        /*0448*/ 	.word	0x00000006
        /*044c*/ 	.word	0x00000000
        /*0450*/ 	.short	0x010a
        /*0452*/ 	.byte	0x3f
	.zero		1


	//   ....[57]....
        /*0454*/ 	.word	0x00007980
        /*0458*/ 	.word	0x00000009
        /*045c*/ 	.word	0x00000000
        /*0460*/ 	.short	0x010a
        /*0462*/ 	.byte	0x3f
	.zero		1


	//   ....[58]....
        /*0464*/ 	.word	0x00007a10
        /*0468*/ 	.word	0x00000006
        /*046c*/ 	.word	0x00000000
        /*0470*/ 	.short	0x010a
        /*0472*/ 	.byte	0x3f
	.zero		1


	//   ....[59]....
        /*0474*/ 	.word	0x00007aa0
        /*0478*/ 	.word	0x00000009
        /*047c*/ 	.word	0x00000000
        /*0480*/ 	.short	0x010a
        /*0482*/ 	.byte	0x3f
	.zero		1


	//   ....[60]....
        /*0484*/ 	.word	0x00007b30
        /*0488*/ 	.word	0x00000006
        /*048c*/ 	.word	0x00000000
        /*0490*/ 	.short	0x010a
        /*0492*/ 	.byte	0x3f
	.zero		1


	//   ....[61]....
        /*0494*/ 	.word	0x00007bc0
        /*0498*/ 	.word	0x00000009
        /*049c*/ 	.word	0x00000000
        /*04a0*/ 	.short	0x010a
        /*04a2*/ 	.byte	0x3f
	.zero		1


	//   ....[62]....
        /*04a4*/ 	.word	0x00007c50
        /*04a8*/ 	.word	0x00000006
        /*04ac*/ 	.word	0x00000000
        /*04b0*/ 	.short	0x010a
        /*04b2*/ 	.byte	0x3f
	.zero		1


	//   ....[63]....
        /*04b4*/ 	.word	0x00007ce0
        /*04b8*/ 	.word	0x00000009
        /*04bc*/ 	.word	0x00000000
        /*04c0*/ 	.short	0x010a
        /*04c2*/ 	.byte	0x3f
	.zero		1


	//   ....[64]....
        /*04c4*/ 	.word	0x00007d70
        /*04c8*/ 	.word	0x00000006
        /*04cc*/ 	.word	0x00000000
        /*04d0*/ 	.short	0x010a
        /*04d2*/ 	.byte	0x3f
	.zero		1


	//   ....[65]....
        /*04d4*/ 	.word	0x00007e00
        /*04d8*/ 	.word	0x00000009
        /*04dc*/ 	.word	0x00000000
        /*04e0*/ 	.short	0x010a
        /*04e2*/ 	.byte	0x3f
	.zero		1


	//   ....[66]....
        /*04e4*/ 	.word	0x00007e90
        /*04e8*/ 	.word	0x00000006
        /*04ec*/ 	.word	0x00000000
        /*04f0*/ 	.short	0x010a
        /*04f2*/ 	.byte	0x3f
	.zero		1


	//   ....[67]....
        /*04f4*/ 	.word	0x00007f20
        /*04f8*/ 	.word	0x00000009
        /*04fc*/ 	.word	0x00000000
        /*0500*/ 	.short	0x010a
        /*0502*/ 	.byte	0x3f
	.zero		1


	//   ....[68]....
        /*0504*/ 	.word	0x00007fb0
        /*0508*/ 	.word	0x00000006
        /*050c*/ 	.word	0x00000000
        /*0510*/ 	.short	0x010a
        /*0512*/ 	.byte	0x3f
	.zero		1


	//   ....[69]....
        /*0514*/ 	.word	0x00008040
        /*0518*/ 	.word	0x00000009
        /*051c*/ 	.word	0x00000000
        /*0520*/ 	.short	0x010a
        /*0522*/ 	.byte	0x3f
	.zero		1


	//   ....[70]....
        /*0524*/ 	.word	0x000080d0
        /*0528*/ 	.word	0x00000006
        /*052c*/ 	.word	0x00000000
        /*0530*/ 	.short	0x010a
        /*0532*/ 	.byte	0x3f
	.zero		1


	//   ....[71]....
        /*0534*/ 	.word	0x00008160
        /*0538*/ 	.word	0x00000003
        /*053c*/ 	.word	0x00000000
        /*0540*/ 	.short	0x010a
        /*0542*/ 	.byte	0x3f
	.zero		1


	//   ....[72]....
        /*0544*/ 	.word	0x000081c0
        /*0548*/ 	.word	0x00000060
        /*054c*/ 	.word	0x00000000
        /*0550*/ 	.short	0x010a
        /*0552*/ 	.byte	0x3f
	.zero		1


	//   ....[73]....
        /*0554*/ 	.word	0x00008210
        /*0558*/ 	.word	0x00000003
        /*055c*/ 	.word	0x00000000
        /*0560*/ 	.short	0x010a
        /*0562*/ 	.byte	0x3f
	.zero		1


	//   ....[74]....
        /*0564*/ 	.word	0x00008270
        /*0568*/ 	.word	0x00000005
        /*056c*/ 	.word	0x00000000
        /*0570*/ 	.short	0x010a
        /*0572*/ 	.byte	0x3f
	.zero		1


	//   ....[75]....
        /*0574*/ 	.word	0x000082c0
        /*0578*/ 	.word	0x00000060
        /*057c*/ 	.word	0x00000010
        /*0580*/ 	.short	0x010a
        /*0582*/ 	.byte	0x3f
	.zero		1


	//   ....[76]....
        /*0584*/ 	.word	0x00008390
        /*0588*/ 	.word	0x0000000c
        /*058c*/ 	.word	0x00000090
        /*0590*/ 	.short	0x010a
        /*0592*/ 	.byte	0x3f
	.zero		1


	//   ....[77]....
        /*0594*/ 	.word	0x00008460
        /*0598*/ 	.word	0x00000007
        /*059c*/ 	.word	0x00000000
        /*05a0*/ 	.short	0x010a
        /*05a2*/ 	.byte	0x3f
	.zero		1


	//   ....[78]....
        /*05a4*/ 	.word	0x000084b0
        /*05a8*/ 	.word	0x00000009
        /*05ac*/ 	.word	0x00000000
        /*05b0*/ 	.short	0x010a
        /*05b2*/ 	.byte	0x3f
	.zero		1


	//   ....[79]....
        /*05b4*/ 	.word	0x00008500
        /*05b8*/ 	.word	0x00000006
        /*05bc*/ 	.word	0x00000000
        /*05c0*/ 	.short	0x010a
        /*05c2*/ 	.byte	0x3f
	.zero		1


	//   ....[80]....
        /*05c4*/ 	.word	0x00008550
        /*05c8*/ 	.word	0x00000009
        /*05cc*/ 	.word	0x00000000
        /*05d0*/ 	.short	0x010a
        /*05d2*/ 	.byte	0x3f
	.zero		1


	//   ....[81]....
        /*05d4*/ 	.word	0x000085a0
        /*05d8*/ 	.word	0x00000006
        /*05dc*/ 	.word	0x00000000
        /*05e0*/ 	.short	0x010a
        /*05e2*/ 	.byte	0x3f
	.zero		1


	//   ....[82]....
        /*05e4*/ 	.word	0x000085f0
        /*05e8*/ 	.word	0x00000009
        /*05ec*/ 	.word	0x00000000
        /*05f0*/ 	.short	0x010a
        /*05f2*/ 	.byte	0x3f
	.zero		1


	//   ....[83]....
        /*05f4*/ 	.word	0x00008640
        /*05f8*/ 	.word	0x00000006
        /*05fc*/ 	.word	0x00000000
        /*0600*/ 	.short	0x010a
        /*0602*/ 	.byte	0x3f
	.zero		1


	//   ....[84]....
        /*0604*/ 	.word	0x00008690
        /*0608*/ 	.word	0x00000009
        /*060c*/ 	.word	0x00000000
        /*0610*/ 	.short	0x010a
        /*0612*/ 	.byte	0x3f
	.zero		1


	//   ....[85]....
        /*0614*/ 	.word	0x000086e0
        /*0618*/ 	.word	0x00000006
        /*061c*/ 	.word	0x00000000
        /*0620*/ 	.short	0x010a
        /*0622*/ 	.byte	0x3f
	.zero		1


	//   ....[86]....
        /*0624*/ 	.word	0x00008730
        /*0628*/ 	.word	0x00000009
        /*062c*/ 	.word	0x00000000
        /*0630*/ 	.short	0x010a
        /*0632*/ 	.byte	0x3f
	.zero		1


	//   ....[87]....
        /*0634*/ 	.word	0x00008780
        /*0638*/ 	.word	0x00000006
        /*063c*/ 	.word	0x00000000
        /*0640*/ 	.short	0x010a
        /*0642*/ 	.byte	0x3f
	.zero		1


	//   ....[88]....
        /*0644*/ 	.word	0x000087d0
        /*0648*/ 	.word	0x00000009
        /*064c*/ 	.word	0x00000000
        /*0650*/ 	.short	0x010a
        /*0652*/ 	.byte	0x3f
	.zero		1


	//   ....[89]....
        /*0654*/ 	.word	0x00008820
        /*0658*/ 	.word	0x00000006
        /*065c*/ 	.word	0x00000000
        /*0660*/ 	.short	0x010a
        /*0662*/ 	.byte	0x3f
	.zero		1


	//   ....[90]....
        /*0664*/ 	.word	0x00008870
        /*0668*/ 	.word	0x00000009
        /*066c*/ 	.word	0x00000000
        /*0670*/ 	.short	0x010a
        /*0672*/ 	.byte	0x3f
	.zero		1


	//   ....[91]....
        /*0674*/ 	.word	0x000088c0
        /*0678*/ 	.word	0x00000006
        /*067c*/ 	.word	0x00000000
        /*0680*/ 	.short	0x010a
        /*0682*/ 	.byte	0x3f
	.zero		1


	//   ....[92]....
        /*0684*/ 	.word	0x00008910
        /*0688*/ 	.word	0x00000009
        /*068c*/ 	.word	0x00000000
        /*0690*/ 	.short	0x010a
        /*0692*/ 	.byte	0x3f
	.zero		1


	//   ....[93]....
        /*0694*/ 	.word	0x00008960
        /*0698*/ 	.word	0x00000006
        /*069c*/ 	.word	0x00000000
        /*06a0*/ 	.short	0x010a
        /*06a2*/ 	.byte	0x3f
	.zero		1


	//----- nvinfo : EIATTR_NUM_MBARRIERS
	.align		4
.L_37:
        /*06a4*/ 	.byte	0x03, 0x38
        /*06a6*/ 	.short	0x002a


	//----- nvinfo : EIATTR_EXIT_INSTR_OFFSETS
	.align		4
        /*06a8*/ 	.byte	0x04, 0x1c
        /*06aa*/ 	.short	(.L_39 - .L_38)


	//   ....[0]....
.L_38:
        /*06ac*/ 	.word	0x00001570


	//   ....[1]....
        /*06b0*/ 	.word	0x000015d0


	//   ....[2]....
        /*06b4*/ 	.word	0x00006980


	//   ....[3]....
        /*06b8*/ 	.word	0x000069b0


	//   ....[4]....
        /*06bc*/ 	.word	0x000081b0


	//----- nvinfo : EIATTR_MAX_THREADS
	.align		4
.L_39:
        /*06c0*/ 	.byte	0x04, 0x05
        /*06c2*/ 	.short	(.L_41 - .L_40)
.L_40:
        /*06c4*/ 	.word	0x00000180
        /*06c8*/ 	.word	0x00000001
        /*06cc*/ 	.word	0x00000001


	//----- nvinfo : EIATTR_CRS_STACK_SIZE
	.align		4
.L_41:
        /*06d0*/ 	.byte	0x04, 0x1e
        /*06d2*/ 	.short	(.L_43 - .L_42)
.L_42:
        /*06d4*/ 	.word	0x00000000


	//----- nvinfo : EIATTR_CBANK_PARAM_SIZE
	.align		4
.L_43:
        /*06d8*/ 	.byte	0x03, 0x19
        /*06da*/ 	.short	0x0470


	//----- nvinfo : EIATTR_PARAM_CBANK
	.align		4
        /*06dc*/ 	.byte	0x04, 0x0a
        /*06de*/ 	.short	(.L_45 - .L_44)
	.align		4
.L_44:
        /*06e0*/ 	.word	index@(.nv.constant0._ZN7cutlass13device_kernelINS_4gemm6kernel13GemmUniversalIN4cute5tupleIJiiiiEEENS1_10collective13CollectiveMmaINS1_34MainloopSm90TmaGmmaWarpSpecializedILi18ENS5_IJNS4_1CILi1EEENSA_ILi8EEESB_EEENS1_32KernelTmaWarpSpecializedPingpongEEENS5_IJNSA_ILi64EEENSA_ILi128EEENSA_ILi32EEEEEENS_6half_tENS5_IJlSB_lEEESK_SL_NS4_8TiledMMAINS4_8MMA_AtomIJNS4_4SM904GMMA26MMA_64x128x16_F32F16F16_SSILNSP_5MajorE0ELSR_0ELNSP_7ScaleInE1ELSS_1EEEEEENS4_6LayoutINS5_IJSB_SB_SB_EEENS5_IJNSA_ILi0EEESX_SX_EEEEENS5_IJNS4_10UnderscoreES10_S10_EEEEENS4_23SM90_TMA_LOAD_MULTICASTENS4_14ComposedLayoutINS4_7SwizzleILi2ELi4ELi3EEENS4_18smem_ptr_flag_bitsILi16EEENSV_INS5_IJSC_SI_EEENS5_IJSI_SB_EEEEEEEvNS4_8identityENS4_13SM90_TMA_LOADES1C_vS1D_EENS_8epilogue10collective6detail29Sm90TmaWarpSpecializedAdapterINS1H_15DefaultEpilogueISK_SL_SL_NS1G_6thread17LinearCombinationISK_Li1EffLNS1L_9ScaleType4KindE0ELNS_15FloatRoundStyleE2ESK_EENS1_15EpilogueDefaultEEEEEvvEEEEvNT_6ParamsE)
        /*06e4*/ 	.short	0x0210
        /*06e6*/ 	.short	0x0470


	//----- nvinfo : EIATTR_SW_WAR
	.align		4
.L_45:
        /*06e8*/ 	.byte	0x04, 0x36
        /*06ea*/ 	.short	(.L_47 - .L_46)
.L_46:
        /*06ec*/ 	.word	0x00000008
.L_47:


//--------------------- .nv.callgraph             --------------------------
	.section	.nv.callgraph,"",@"SHT_CUDA_CALLGRAPH"
	.align	4
	.sectionentsize	8
	.align		4
        /*0000*/ 	.word	0x00000000
	.align		4
        /*0004*/ 	.word	0xffffffff
	.align		4
        /*0008*/ 	.word	index@(_ZN7cutlass13device_kernelINS_4gemm6kernel13GemmUniversalIN4cute5tupleIJiiiiEEENS1_10collective13CollectiveMmaINS1_34MainloopSm90TmaGmmaWarpSpecializedILi18ENS5_IJNS4_1CILi1EEENSA_ILi8EEESB_EEENS1_32KernelTmaWarpSpecializedPingpongEEENS5_IJNSA_ILi64EEENSA_ILi128EEENSA_ILi32EEEEEENS_6half_tENS5_IJlSB_lEEESK_SL_NS4_8TiledMMAINS4_8MMA_AtomIJNS4_4SM904GMMA26MMA_64x128x16_F32F16F16_SSILNSP_5MajorE0ELSR_0ELNSP_7ScaleInE1ELSS_1EEEEEENS4_6LayoutINS5_IJSB_SB_SB_EEENS5_IJNSA_ILi0EEESX_SX_EEEEENS5_IJNS4_10UnderscoreES10_S10_EEEEENS4_23SM90_TMA_LOAD_MULTICASTENS4_14ComposedLayoutINS4_7SwizzleILi2ELi4ELi3EEENS4_18smem_ptr_flag_bitsILi16EEENSV_INS5_IJSC_SI_EEENS5_IJSI_SB_EEEEEEEvNS4_8identityENS4_13SM90_TMA_LOADES1C_vS1D_EENS_8epilogue10collective6detail29Sm90TmaWarpSpecializedAdapterINS1H_15DefaultEpilogueISK_SL_SL_NS1G_6thread17LinearCombinationISK_Li1EffLNS1L_9ScaleType4KindE0ELNS_15FloatRoundStyleE2ESK_EENS1_15EpilogueDefaultEEEEEvvEEEEvNT_6ParamsE)
	.align		4
        /*000c*/ 	.word	index@(__assertfail)
	.align		4
        /*0010*/ 	.word	0x00000000
	.align		4
        /*0014*/ 	.word	0xfffffffe
	.align		4
        /*0018*/ 	.word	0x00000000
	.align		4
        /*001c*/ 	.word	0xfffffffd
	.align		4
        /*0020*/ 	.word	0x00000000
	.align		4
        /*0024*/ 	.word	0xfffffffc


//--------------------- .nv.constant4             --------------------------
	.section	.nv.constant4,"a",@progbits
	.align	8
	.align		8
.nv.constant4:
        /*0000*/ 	.dword	__assertfail
	.align		8
        /*0008*/ 	.dword	__unnamed_1
	.align		8
        /*0010*/ 	.dword	_ZN40_INTERNAL_75426b6f_4_k_cu_24de06ab_269674cuda3std3__45__cpo5beginE
	.align		8
        /*0018*/ 	.dword	_ZN40_INTERNAL_75426b6f_4_k_cu_24de06ab_269674cuda3std3__45__cpo3endE
	.align		8
        /*0020*/ 	.dword	_ZN40_INTERNAL_75426b6f_4_k_cu_24de06ab_269674cuda3std3__45__cpo6cbeginE
	.align		8
        /*0028*/ 	.dword	_ZN40_INTERNAL_75426b6f_4_k_cu_24de06ab_269674cuda3std3__45__cpo4cendE
	.align		8
        /*0030*/ 	.dword	_ZN40_INTERNAL_75426b6f_4_k_cu_24de06ab_269674cuda3std3__442_GLOBAL__N__75426b6f_4_k_cu_24de06ab_269676ignoreE
	.align		8
        /*0038*/ 	.dword	_ZN40_INTERNAL_75426b6f_4_k_cu_24de06ab_269674cuda3std3__419piecewise_constructE
	.align		8
        /*0040*/ 	.dword	_ZN40_INTERNAL_75426b6f_4_k_cu_24de06ab_269674cuda3std3__48in_placeE
	.align		8
        /*0048*/ 	.dword	_ZN40_INTERNAL_75426b6f_4_k_cu_24de06ab_269674cuda3std6ranges3__45__cpo4swapE
	.align		8
        /*0050*/ 	.dword	_ZN40_INTERNAL_75426b6f_4_k_cu_24de06ab_269674cuda3std6ranges3__45__cpo9iter_moveE
	.align		8
        /*0058*/ 	.dword	_ZN40_INTERNAL_75426b6f_4_k_cu_24de06ab_269674cute7productE
	.align		8
        /*0060*/ 	.dword	_ZN40_INTERNAL_75426b6f_4_k_cu_24de06ab_269674cute1_E
	.align		8
        /*0068*/ 	.dword	$str$22
	.align		8
        /*0070*/ 	.dword	$str$23


//--------------------- .text._ZN7cutlass13device_kernelINS_4gemm6kernel13GemmUniversalIN4cute5tupleIJiiiiEEENS1_10collective13CollectiveMmaINS1_34MainloopSm90TmaGmmaWarpSpecializedILi18ENS5_IJNS4_1CILi1EEENSA_ILi8EEESB_EEENS1_32KernelTmaWarpSpecializedPingpongEEENS5_IJNSA_ILi64EEENSA_ILi128EEENSA_ILi32EEEEEENS_6half_tENS5_IJlSB_lEEESK_SL_NS4_8TiledMMAINS4_8MMA_AtomIJNS4_4SM904GMMA26MMA_64x128x16_F32F16F16_SSILNSP_5MajorE0ELSR_0ELNSP_7ScaleInE1ELSS_1EEEEEENS4_6LayoutINS5_IJSB_SB_SB_EEENS5_IJNSA_ILi0EEESX_SX_EEEEENS5_IJNS4_10UnderscoreES10_S10_EEEEENS4_23SM90_TMA_LOAD_MULTICASTENS4_14ComposedLayoutINS4_7SwizzleILi2ELi4ELi3EEENS4_18smem_ptr_flag_bitsILi16EEENSV_INS5_IJSC_SI_EEENS5_IJSI_SB_EEEEEEEvNS4_8identityENS4_13SM90_TMA_LOADES1C_vS1D_EENS_8epilogue10collective6detail29Sm90TmaWarpSpecializedAdapterINS1H_15DefaultEpilogueISK_SL_SL_NS1G_6thread17LinearCombinationISK_Li1EffLNS1L_9ScaleType4KindE0ELNS_15FloatRoundStyleE2ESK_EENS1_15EpilogueDefaultEEEEEvvEEEEvNT_6ParamsE --------------------------
	.section	.text._ZN7cutlass13device_kernelINS_4gemm6kernel13GemmUniversalIN4cute5tupleIJiiiiEEENS1_10collective13CollectiveMmaINS1_34MainloopSm90TmaGmmaWarpSpecializedILi18ENS5_IJNS4_1CILi1EEENSA_ILi8EEESB_EEENS1_32KernelTmaWarpSpecializedPingpongEEENS5_IJNSA_ILi64EEENSA_ILi128EEENSA_ILi32EEEEEENS_6half_tENS5_IJlSB_lEEESK_SL_NS4_8TiledMMAINS4_8MMA_AtomIJNS4_4SM904GMMA26MMA_64x128x16_F32F16F16_SSILNSP_5MajorE0ELSR_0ELNSP_7ScaleInE1ELSS_1EEEEEENS4_6LayoutINS5_IJSB_SB_SB_EEENS5_IJNSA_ILi0EEESX_SX_EEEEENS5_IJNS4_10UnderscoreES10_S10_EEEEENS4_23SM90_TMA_LOAD_MULTICASTENS4_14ComposedLayoutINS4_7SwizzleILi2ELi4ELi3EEENS4_18smem_ptr_flag_bitsILi16EEENSV_INS5_IJSC_SI_EEENS5_IJSI_SB_EEEEEEEvNS4_8identityENS4_13SM90_TMA_LOADES1C_vS1D_EENS_8epilogue10collective6detail29Sm90TmaWarpSpecializedAdapterINS1H_15DefaultEpilogueISK_SL_SL_NS1G_6thread17LinearCombinationISK_Li1EffLNS1L_9ScaleType4KindE0ELNS_15FloatRoundStyleE2ESK_EENS1_15EpilogueDefaultEEEEEvvEEEEvNT_6ParamsE,"ax",@progbits
	.align	128
.text._ZN7cutlass13device_kernelINS_4gemm6kernel13GemmUniversalIN4cute5tupleIJiiiiEEENS1_10collective13CollectiveMmaINS1_34MainloopSm90TmaGmmaWarpSpecializedILi18ENS5_IJNS4_1CILi1EEENSA_ILi8EEESB_EEENS1_32KernelTmaWarpSpecializedPingpongEEENS5_IJNSA_ILi64EEENSA_ILi128EEENSA_ILi32EEEEEENS_6half_tENS5_IJlSB_lEEESK_SL_NS4_8TiledMMAINS4_8MMA_AtomIJNS4_4SM904GMMA26MMA_64x128x16_F32F16F16_SSILNSP_5MajorE0ELSR_0ELNSP_7ScaleInE1ELSS_1EEEEEENS4_6LayoutINS5_IJSB_SB_SB_EEENS5_IJNSA_ILi0EEESX_SX_EEEEENS5_IJNS4_10UnderscoreES10_S10_EEEEENS4_23SM90_TMA_LOAD_MULTICASTENS4_14ComposedLayoutINS4_7SwizzleILi2ELi4ELi3EEENS4_18smem_ptr_flag_bitsILi16EEENSV_INS5_IJSC_SI_EEENS5_IJSI_SB_EEEEEEEvNS4_8identityENS4_13SM90_TMA_LOADES1C_vS1D_EENS_8epilogue10collective6detail29Sm90TmaWarpSpecializedAdapterINS1H_15DefaultEpilogueISK_SL_SL_NS1G_6thread17LinearCombinationISK_Li1EffLNS1L_9ScaleType4KindE0ELNS_15FloatRoundStyleE2ESK_EENS1_15EpilogueDefaultEEEEEvvEEEEvNT_6ParamsE:
        .type           _ZN7cutlass13device_kernelINS_4gemm6kernel13GemmUniversalIN4cute5tupleIJiiiiEEENS1_10collective13CollectiveMmaINS1_34MainloopSm90TmaGmmaWarpSpecializedILi18ENS5_IJNS4_1CILi1EEENSA_ILi8EEESB_EEENS1_32KernelTmaWarpSpecializedPingpongEEENS5_IJNSA_ILi64EEENSA_ILi128EEENSA_ILi32EEEEEENS_6half_tENS5_IJlSB_lEEESK_SL_NS4_8TiledMMAINS4_8MMA_AtomIJNS4_4SM904GMMA26MMA_64x128x16_F32F16F16_SSILNSP_5MajorE0ELSR_0ELNSP_7ScaleInE1ELSS_1EEEEEENS4_6LayoutINS5_IJSB_SB_SB_EEENS5_IJNSA_ILi0EEESX_SX_EEEEENS5_IJNS4_10UnderscoreES10_S10_EEEEENS4_23SM90_TMA_LOAD_MULTICASTENS4_14ComposedLayoutINS4_7SwizzleILi2ELi4ELi3EEENS4_18smem_ptr_flag_bitsILi16EEENSV_INS5_IJSC_SI_EEENS5_IJSI_SB_EEEEEEEvNS4_8identityENS4_13SM90_TMA_LOADES1C_vS1D_EENS_8epilogue10collective6detail29Sm90TmaWarpSpecializedAdapterINS1H_15DefaultEpilogueISK_SL_SL_NS1G_6thread17LinearCombinationISK_Li1EffLNS1L_9ScaleType4KindE0ELNS_15FloatRoundStyleE2ESK_EENS1_15EpilogueDefaultEEEEEvvEEEEvNT_6ParamsE,@function
        .size           _ZN7cutlass13device_kernelINS_4gemm6kernel13GemmUniversalIN4cute5tupleIJiiiiEEENS1_10collective13CollectiveMmaINS1_34MainloopSm90TmaGmmaWarpSpecializedILi18ENS5_IJNS4_1CILi1EEENSA_ILi8EEESB_EEENS1_32KernelTmaWarpSpecializedPingpongEEENS5_IJNSA_ILi64EEENSA_ILi128EEENSA_ILi32EEEEEENS_6half_tENS5_IJlSB_lEEESK_SL_NS4_8TiledMMAINS4_8MMA_AtomIJNS4_4SM904GMMA26MMA_64x128x16_F32F16F16_SSILNSP_5MajorE0ELSR_0ELNSP_7ScaleInE1ELSS_1EEEEEENS4_6LayoutINS5_IJSB_SB_SB_EEENS5_IJNSA_ILi0EEESX_SX_EEEEENS5_IJNS4_10UnderscoreES10_S10_EEEEENS4_23SM90_TMA_LOAD_MULTICASTENS4_14ComposedLayoutINS4_7SwizzleILi2ELi4ELi3EEENS4_18smem_ptr_flag_bitsILi16EEENSV_INS5_IJSC_SI_EEENS5_IJSI_SB_EEEEEEEvNS4_8identityENS4_13SM90_TMA_LOADES1C_vS1D_EENS_8epilogue10collective6detail29Sm90TmaWarpSpecializedAdapterINS1H_15DefaultEpilogueISK_SL_SL_NS1G_6thread17LinearCombinationISK_Li1EffLNS1L_9ScaleType4KindE0ELNS_15FloatRoundStyleE2ESK_EENS1_15EpilogueDefaultEEEEEvvEEEEvNT_6ParamsE,(.L_x_230 - _ZN7cutlass13device_kernelINS_4gemm6kernel13GemmUniversalIN4cute5tupleIJiiiiEEENS1_10collective13CollectiveMmaINS1_34MainloopSm90TmaGmmaWarpSpecializedILi18ENS5_IJNS4_1CILi1EEENSA_ILi8EEESB_EEENS1_32KernelTmaWarpSpecializedPingpongEEENS5_IJNSA_ILi64EEENSA_ILi128EEENSA_ILi32EEEEEENS_6half_tENS5_IJlSB_lEEESK_SL_NS4_8TiledMMAINS4_8MMA_AtomIJNS4_4SM904GMMA26MMA_64x128x16_F32F16F16_SSILNSP_5MajorE0ELSR_0ELNSP_7ScaleInE1ELSS_1EEEEEENS4_6LayoutINS5_IJSB_SB_SB_EEENS5_IJNSA_ILi0EEESX_SX_EEEEENS5_IJNS4_10UnderscoreES10_S10_EEEEENS4_23SM90_TMA_LOAD_MULTICASTENS4_14ComposedLayoutINS4_7SwizzleILi2ELi4ELi3EEENS4_18smem_ptr_flag_bitsILi16EEENSV_INS5_IJSC_SI_EEENS5_IJSI_SB_EEEEEEEvNS4_8identityENS4_13SM90_TMA_LOADES1C_vS1D_EENS_8epilogue10collective6detail29Sm90TmaWarpSpecializedAdapterINS1H_15DefaultEpilogueISK_SL_SL_NS1G_6thread17LinearCombinationISK_Li1EffLNS1L_9ScaleType4KindE0ELNS_15FloatRoundStyleE2ESK_EENS1_15EpilogueDefaultEEEEEvvEEEEvNT_6ParamsE)
        .other          _ZN7cutlass13device_kernelINS_4gemm6kernel13GemmUniversalIN4cute5tupleIJiiiiEEENS1_10collective13CollectiveMmaINS1_34MainloopSm90TmaGmmaWarpSpecializedILi18ENS5_IJNS4_1CILi1EEENSA_ILi8EEESB_EEENS1_32KernelTmaWarpSpecializedPingpongEEENS5_IJNSA_ILi64EEENSA_ILi128EEENSA_ILi32EEEEEENS_6half_tENS5_IJlSB_lEEESK_SL_NS4_8TiledMMAINS4_8MMA_AtomIJNS4_4SM904GMMA26MMA_64x128x16_F32F16F16_SSILNSP_5MajorE0ELSR_0ELNSP_7ScaleInE1ELSS_1EEEEEENS4_6LayoutINS5_IJSB_SB_SB_EEENS5_IJNSA_ILi0EEESX_SX_EEEEENS5_IJNS4_10UnderscoreES10_S10_EEEEENS4_23SM90_TMA_LOAD_MULTICASTENS4_14ComposedLayoutINS4_7SwizzleILi2ELi4ELi3EEENS4_18smem_ptr_flag_bitsILi16EEENSV_INS5_IJSC_SI_EEENS5_IJSI_SB_EEEEEEEvNS4_8identityENS4_13SM90_TMA_LOADES1C_vS1D_EENS_8epilogue10collective6detail29Sm90TmaWarpSpecializedAdapterINS1H_15DefaultEpilogueISK_SL_SL_NS1G_6thread17LinearCombinationISK_Li1EffLNS1L_9ScaleType4KindE0ELNS_15FloatRoundStyleE2ESK_EENS1_15EpilogueDefaultEEEEEvvEEEEvNT_6ParamsE,@"STO_CUDA_ENTRY STV_DEFAULT"
_ZN7cutlass13device_kernelINS_4gemm6kernel13GemmUniversalIN4cute5tupleIJiiiiEEENS1_10collective13CollectiveMmaINS1_34MainloopSm90TmaGmmaWarpSpecializedILi18ENS5_IJNS4_1CILi1EEENSA_ILi8EEESB_EEENS1_32KernelTmaWarpSpecializedPingpongEEENS5_IJNSA_ILi64EEENSA_ILi128EEENSA_ILi32EEEEEENS_6half_tENS5_IJlSB_lEEESK_SL_NS4_8TiledMMAINS4_8MMA_AtomIJNS4_4SM904GMMA26MMA_64x128x16_F32F16F16_SSILNSP_5MajorE0ELSR_0ELNSP_7ScaleInE1ELSS_1EEEEEENS4_6LayoutINS5_IJSB_SB_SB_EEENS5_IJNSA_ILi0EEESX_SX_EEEEENS5_IJNS4_10UnderscoreES10_S10_EEEEENS4_23SM90_TMA_LOAD_MULTICASTENS4_14ComposedLayoutINS4_7SwizzleILi2ELi4ELi3EEENS4_18smem_ptr_flag_bitsILi16EEENSV_INS5_IJSC_SI_EEENS5_IJSI_SB_EEEEEEEvNS4_8identityENS4_13SM90_TMA_LOADES1C_vS1D_EENS_8epilogue10collective6detail29Sm90TmaWarpSpecializedAdapterINS1H_15DefaultEpilogueISK_SL_SL_NS1G_6thread17LinearCombinationISK_Li1EffLNS1L_9ScaleType4KindE0ELNS_15FloatRoundStyleE2ESK_EENS1_15EpilogueDefaultEEEEEvvEEEEvNT_6ParamsE:
[----:B------:R-:W0:Y:S02]  /*0000*/  LDC R1, c[0x0][0x28] ;  /* 0x00000a00ff017b82 */ /* 0x000e240000000800 */
[----:B0-----:R-:W-:Y:S01]  /*0010*/  VIADD R1, R1, 0xfffffff8 ;  /* 0xfffffff801017836 */ /* 0x001fe20000000000 */
[----:B------:R-:W0:Y:S01]  /*0020*/  S2R R4, SR_TID.X ;  /* 0x0000000000047919 */ /* 0x000e220000002100 */
[----:B------:R-:W-:Y:S01]  /*0030*/  ELECT P0, URZ, PT ;  /* 0x00000000003f782f */ /* 0x000fe20003800000 */
[----:B------:R-:W-:Y:S01]  /*0040*/  BSSY B0, `(.L_x_0) ;  /* 0x000000f000007945 */ /* 0x000fe20003800000 */
[--C-:B0-----:R-:W-:Y:S02]  /*0050*/  SHF.R.U32.HI R2, RZ, 0x5, R4.reuse ;  /* 0x00000005ff027819 */ /* 0x101fe40000011604 */
[----:B------:R-:W-:-:S03]  /*0060*/  SHF.R.U32.HI R7, RZ, 0x7, R4 ;  /* 0x00000007ff077819 */ /* 0x000fc60000011604 */
[----:B------:R-:W0:Y:S04]  /*0070*/  SHFL.IDX PT, R5, R2, RZ, 0x1f ;  /* 0x00001fff02057589 */ /* 0x000e2800000e0000 */
[----:B------:R1:W2:Y:S01]  /*0080*/  SHFL.IDX PT, R10, R7, RZ, 0x1f ;  /* 0x00001fff070a7589 */ /* 0x0002a200000e0000 */
[----:B0-----:R-:W-:-:S13]  /*0090*/  ISETP.NE.OR P0, PT, R5, RZ, !P0 ;  /* 0x000000ff0500720c */ /* 0x001fda0004705670 */
[----:B-12---:R-:W-:Y:S05]  /*00a0*/  @P0 BRA `(.L_x_1) ;  /* 0x0000000000200947 */ /* 0x006fea0003800000 */
[----:B------:R-:W-:Y:S02]  /*00b0*/  ULDC.64 UR4, c[0x0][0x198] ;  /* 0x0000660000047ab9 */ /* 0x000fe40000000a00 */
[----:B------:R-:W-:Y:S02]  /*00c0*/  UIADD3 UR6, UP0, UR4, 0xf0, URZ ;  /* 0x000000f004067890 */ /* 0x000fe4000ff1e03f */
[----:B------:R-:W-:Y:S02]  /*00d0*/  UIADD3 UR4, UP1, UR4, 0x1f0, URZ ;  /* 0x000001f004047890 */ /* 0x000fe4000ff3e03f */
[----:B------:R-:W-:Y:S02]  /*00e0*/  UIADD3.X UR7, URZ, UR5, URZ, UP0, !UPT ;  /* 0x000000053f077290 */ /* 0x000fe400087fe43f */
[----:B------:R-:W-:-:S07]  /*00f0*/  UIADD3.X UR5, URZ, UR5, URZ, UP1, !UPT ;  /* 0x000000053f057290 */ /* 0x000fce0008ffe43f */
[----:B------:R0:W-:Y:S02]  /*0100*/  UTMACCTL.PF [UR6] ;  /* 0x00000000060079b9 */ /* 0x0001e40008040000 */
[----:B------:R0:W-:Y:S02]  /*0110*/  UTMACCTL.PF [UR4] ;  /* 0x00000000040079b9 */ /* 0x0001e40008040000 */
[----:B0-----:R-:W-:Y:S01]  /*0120*/  NOP ;  /* 0x0000000000007918 */ /* 0x001fe20000000000 */
.L_x_1:
[----:B------:R-:W-:Y:S05]  /*0130*/  BSYNC B0 ;  /* 0x0000000000007941 */ /* 0x000fea0003800000 */
.L_x_0:
[----:B------:R-:W0:Y:S02]  /*0140*/  SHFL.IDX PT, R8, R2, RZ, 0x1f ;  /* 0x00001fff02087589 */ /* 0x000e2400000e0000 */
[----:B0-----:R-:W-:-:S13]  /*0150*/  ISETP.NE.AND P0, PT, R8, RZ, PT ;  /* 0x000000ff0800720c */ /* 0x001fda0003f05270 */
[----:B------:R-:W-:Y:S05]  /*0160*/  @P0 BRA `(.L_x_2) ;  /* 0x0000000000d40947 */ /* 0x000fea0003800000 */
[----:B------:R-:W-:Y:S01]  /*0170*/  ELECT P0, URZ, PT ;  /* 0x00000000003f782f */ /* 0x000fe20003800000 */
[----:B------:R-:W-:-:S12]  /*0180*/  BSSY B0, `(.L_x_2) ;  /* 0x0000033000007945 */ /* 0x000fd80003800000 */
[----:B------:R-:W-:Y:S05]  /*0190*/  @!P0 BRA `(.L_x_3) ;  /* 0x0000000000c48947 */ /* 0x000fea0003800000 */
[----:B------:R-:W0:Y:S01]  /*01a0*/  S2UR UR8, SR_CgaCtaId ;  /* 0x00000000000879c3 */ /* 0x000e220000008800 */
[----:B------:R-:W-:Y:S01]  /*01b0*/  UMOV UR4, 0x400 ;  /* 0x0000040000047882 */ /* 0x000fe20000000000 */
[----:B------:R-:W-:Y:S01]  /*01c0*/  UMOV UR5, 0x1 ;  /* 0x0000000100057882 */ /* 0x000fe20000000000 */
[----:B------:R-:W-:Y:S02]  /*01d0*/  UMOV UR6, 0x8 ;  /* 0x0000000800067882 */ /* 0x000fe40000000000 */
[----:B------:R-:W-:-:S04]  /*01e0*/  UIADD3 UR6, -UR6, 0x100000, URZ ;  /* 0x0010000006067890 */ /* 0x000fc8000fffe13f */
[----:B------:R-:W-:Y:S02]  /*01f0*/  USHF.L.U32 UR7, UR6, 0xb, URZ ;  /* 0x0000000b06077899 */ /* 0x000fe4000800063f */
[----:B------:R-:W-:Y:S02]  /*0200*/  USHF.L.U32 UR6, UR6, 0x1, URZ ;  /* 0x0000000106067899 */ /* 0x000fe4000800063f */
[----:B0-----:R-:W-:Y:S02]  /*0210*/  ULEA UR8, UR8, UR4, 0x18 ;  /* 0x0000000408087291 */ /* 0x001fe4000f8ec03f */
[----:B------:R-:W-:-:S04]  /*0220*/  UIADD3 UR4, -UR5, 0x100000, URZ ;  /* 0x0010000005047890 */ /* 0x000fc8000fffe13f */
[----:B------:R-:W-:Y:S02]  /*0230*/  USHF.L.U32 UR5, UR4, 0xb, URZ ;  /* 0x0000000b04057899 */ /* 0x000fe4000800063f */
[----:B------:R-:W-:Y:S01]  /*0240*/  USHF.L.U32 UR4, UR4, 0x1, URZ ;  /* 0x0000000104047899 */ /* 0x000fe2000800063f */
[----:B------:R-:W0:Y:S11]  /*0250*/  FENCE.VIEW.ASYNC.S ;  /* 0x00000000000073c6 */ /* 0x000e360000000000 */
[----:B0-----:R0:W1:Y:S01]  /*0260*/  SYNCS.EXCH.64 URZ, [UR8], UR4 ;  /* 0x00000004083f75b2 */ /* 0x0010620008000100 */
[----:B------:R0:W2:Y:S01]  /*0270*/  SYNCS.EXCH.64 URZ, [UR8+0x90], UR6 ;  /* 0x00009006083f75b2 */ /* 0x0000a20008000100 */
[----:B------:R0:W3:Y:S01]  /*0280*/  SYNCS.EXCH.64 URZ, [UR8+0x8], UR4 ;  /* 0x00000804083f75b2 */ /* 0x0000e20008000100 */
[----:B------:R0:W4:Y:S01]  /*0290*/  SYNCS.EXCH.64 URZ, [UR8+0x98], UR6 ;  /* 0x00009806083f75b2 */ /* 0x0001220008000100 */
[----:B------:R0:W0:Y:S01]  /*02a0*/  SYNCS.EXCH.64 URZ, [UR8+0x10], UR4 ;  /* 0x00001004083f75b2 */ /* 0x0000220008000100 */
        /* <DEDUP_REMOVED lines=31> */
[----:B-1234-:R-:W-:Y:S01]  /*04a0*/  NOP ;  /* 0x0000000000007918 */ /* 0x01efe20000000000 */
.L_x_3:
[----:B0-----:R-:W-:Y:S05]  /*04b0*/  BSYNC B0 ;  /* 0x0000000000007941 */ /* 0x001fea0003800000 */
.L_x_2:
[----:B------:R-:W0:Y:S01]  /*04c0*/  SHFL.IDX PT, R11, R2, RZ, 0x1f ;  /* 0x00001fff020b7589 */ /* 0x000e2200000e0000 */
[----:B------:R-:W1:Y:S01]  /*04d0*/  S2UR UR12, SR_CTAID.X ;  /* 0x00000000000c79c3 */ /* 0x000e620000002500 */
[----:B------:R-:W-:Y:S02]  /*04e0*/  SHF.R.S32.HI R3, RZ, 0x1f, R4 ;  /* 0x0000001fff037819 */ /* 0x000fe40000011404 */
[----:B------:R-:W-:Y:S01]  /*04f0*/  ELECT P0, URZ, PT ;  /* 0x00000000003f782f */ /* 0x000fe20003800000 */
[----:B------:R-:W2:Y:S01]  /*0500*/  SHFL.IDX PT, R9, R2, RZ, 0x1f ;  /* 0x00001fff02097589 */ /* 0x000ea200000e0000 */
[----:B------:R-:W-:Y:S02]  /*0510*/  ELECT P1, URZ, PT ;  /* 0x00000000003f782f */ /* 0x000fe40003820000 */
[----:B------:R-:W-:Y:S01]  /*0520*/  LEA.HI R3, R3, R4, RZ, 0x7 ;  /* 0x0000000403037211 */ /* 0x000fe200078f38ff */
[----:B------:R-:W-:Y:S01]  /*0530*/  ULDC UR4, c[0x0][0x150] ;  /* 0x0000540000047ab9 */ /* 0x000fe20000000800 */
[----:B------:R-:W3:Y:S01]  /*0540*/  S2R R6, SR_CTAID.Y ;  /* 0x0000000000067919 */ /* 0x000ee20000002600 */
[----:B------:R-:W4:Y:S01]  /*0550*/  LDC R21, c[0x0][0x148] ;  /* 0x00005200ff157b82 */ /* 0x000f220000000800 */
[----:B------:R-:W-:Y:S01]  /*0560*/  LOP3.LUT R3, R3, 0xffffff80, RZ, 0xc0, !PT ;  /* 0xffffff8003037812 */ /* 0x000fe200078ec0ff */
[----:B------:R-:W-:Y:S01]  /*0570*/  UMOV UR11, 0x80 ;  /* 0x00000080000b7882 */ /* 0x000fe20000000000 */
[----:B------:R-:W-:Y:S01]  /*0580*/  NOP ;  /* 0x0000000000007918 */ /* 0x000fe20000000000 */
[----:B------:R-:W-:Y:S01]  /*0590*/  NOP ;  /* 0x0000000000007918 */ /* 0x000fe20000000000 */
[C---:B------:R-:W-:Y:S01]  /*05a0*/  VIADD R35, R10.reuse, 0xffffffff ;  /* 0xffffffff0a237836 */ /* 0x040fe20000000000 */
[----:B------:R-:W-:Y:S01]  /*05b0*/  ISETP.NE.AND P2, PT, R10, RZ, PT ;  /* 0x000000ff0a00720c */ /* 0x000fe20003f45270 */
[----:B------:R-:W-:Y:S01]  /*05c0*/  IMAD.IADD R3, R4, 0x1, -R3 ;  /* 0x0000000104037824 */ /* 0x000fe200078e0a03 */
[----:B------:R-:W5:Y:S02]  /*05d0*/  LDC R15, c[0x0][0x140] ;  /* 0x00005000ff0f7b82 */ /* 0x000f640000000800 */
[----:B------:R-:W-:-:S02]  /*05e0*/  ISETP.GE.U32.AND P5, PT, R35, 0x2, PT ;  /* 0x000000022300780c */ /* 0x000fc40003fa6070 */
[----:B------:R-:W-:Y:S02]  /*05f0*/  SHF.R.S32.HI R0, RZ, 0x1f, R3 ;  /* 0x0000001fff007819 */ /* 0x000fe40000011403 */
[----:B0-----:R-:W-:Y:S02]  /*0600*/  ISETP.NE.OR P0, PT, R11, RZ, !P0 ;  /* 0x000000ff0b00720c */ /* 0x001fe40004705670 */
[----:B------:R-:W0:Y:S01]  /*0610*/  LDC R14, c[0x0][0x144] ;  /* 0x00005100ff0e7b82 */ /* 0x000e220000000800 */
[----:B------:R-:W-:Y:S02]  /*0620*/  SHF.R.S32.HI R11, RZ, 0x1f, R8 ;  /* 0x0000001fff0b7819 */ /* 0x000fe40000011408 */
[----:B--2---:R-:W-:Y:S02]  /*0630*/  ISETP.NE.OR P1, PT, R9, RZ, !P1 ;  /* 0x000000ff0900720c */ /* 0x004fe40004f25670 */
[----:B------:R-:W-:Y:S02]  /*0640*/  LEA.HI R11, R11, R8, RZ, 0x2 ;  /* 0x000000080b0b7211 */ /* 0x000fe400078f10ff */
[----:B-1----:R-:W-:-:S02]  /*0650*/  I2FP.F32.U32 R13, UR12 ;  /* 0x0000000c000d7c45 */ /* 0x002fc40008201000 */
[----:B------:R-:W-:Y:S02]  /*0660*/  LOP3.LUT R11, R11, 0x3ffffffc, RZ, 0xc0, !PT ;  /* 0x3ffffffc0b0b7812 */ /* 0x000fe400078ec0ff */
[----:B------:R-:W-:Y:S01]  /*0670*/  LEA.HI R2, R0, R3, RZ, 0x3 ;  /* 0x0000000300027211 */ /* 0x000fe200078f18ff */
[----:B------:R-:W-:Y:S01]  /*0680*/  VOTEU.ALL UP0, P0 ;  /* 0x00000000003f7886 */ /* 0x000fe20000000000 */
[----:B------:R-:W-:Y:S01]  /*0690*/  FMUL R13, R13, UR4 ;  /* 0x000000040d0d7c20 */ /* 0x000fe20008400000 */
[----:B------:R-:W-:Y:S01]  /*06a0*/  IMAD.IADD R11, R8, 0x1, -R11 ;  /* 0x00000001080b7824 */ /* 0x000fe200078e0a0b */
[----:B---3--:R-:W-:Y:S01]  /*06b0*/  I2FP.F32.U32 R8, R6 ;  /* 0x0000000600087245 */ /* 0x008fe20000201000 */
[----:B------:R-:W-:Y:S01]  /*06c0*/  VOTEU.ALL UP1, P1 ;  /* 0x00000000003f7886 */ /* 0x000fe20000820000 */
[----:B------:R-:W1:Y:S01]  /*06d0*/  @!UP0 S2UR UR7, SR_CgaCtaId ;  /* 0x00000000000789c3 */ /* 0x000e620000008800 */
[----:B------:R-:W-:Y:S01]  /*06e0*/  ULDC UR4, c[0x0][0x154] ;  /* 0x0000550000047ab9 */ /* 0x000fe20000000800 */
[--C-:B------:R-:W-:Y:S01]  /*06f0*/  SHF.R.S32.HI R9, RZ, 0x3, R2.reuse ;  /* 0x00000003ff097819 */ /* 0x100fe20000011402 */
[----:B------:R-:W-:Y:S01]  /*0700*/  FMUL R8, R8, UR4 ;  /* 0x0000000408087c20 */ /* 0x000fe20008400000 */
[----:B------:R-:W-:Y:S01]  /*0710*/  SHF.R.S32.HI R12, RZ, 0x1f, R2 ;  /* 0x0000001fff0c7819 */ /* 0x000fe20000011402 */
[----:B------:R-:W2:Y:S01]  /*0720*/  F2I.U32.TRUNC.NTZ R13, R13 ;  /* 0x0000000d000d7305 */ /* 0x000ea2000020f000 */
[----:B------:R-:W-:Y:S01]  /*0730*/  SHF.R.S32.HI R2, RZ, 0x1f, R5 ;  /* 0x0000001fff027819 */ /* 0x000fe20000011405 */
[----:B------:R-:W-:Y:S01]  /*0740*/  UMOV UR4, 0x20 ;  /* 0x0000002000047882 */ /* 0x000fe20000000000 */
[----:B------:R-:W3:Y:S01]  /*0750*/  @!UP1 S2UR UR10, SR_CgaCtaId ;  /* 0x00000000000a99c3 */ /* 0x000ee20000008800 */
[----:B------:R-:W-:Y:S01]  /*0760*/  LEA.HI R12, R12, R9, RZ, 0x2 ;  /* 0x000000090c0c7211 */ /* 0x000fe200078f10ff */
[----:B------:R-:W-:Y:S01]  /*0770*/  @!UP0 UMOV UR6, 0x400 ;  /* 0x0000040000068882 */ /* 0x000fe20000000000 */
[----:B------:R-:W-:Y:S01]  /*0780*/  LEA.HI R2, R2, R5, RZ, 0x2 ;  /* 0x0000000502027211 */ /* 0x000fe200078f10ff */
[----:B------:R-:W-:-:S04]  /*0790*/  @!UP0 UIADD3 UR4, -UR4, 0x100000, URZ ;  /* 0x0010000004048890 */ /* 0x000fc8000fffe13f */
[----:B------:R-:W-:Y:S02]  /*07a0*/  @!UP0 USHF.L.U32 UR5, UR4, 0xb, URZ ;  /* 0x0000000b04058899 */ /* 0x000fe4000800063f */
[----:B------:R-:W-:Y:S01]  /*07b0*/  @!UP0 USHF.L.U32 UR4, UR4, 0x1, URZ ;  /* 0x0000000104048899 */ /* 0x000fe2000800063f */
[----:B------:R-:W4:Y:S01]  /*07c0*/  F2I.U32.TRUNC.NTZ R8, R8 ;  /* 0x0000000800087305 */ /* 0x000f22000020f000 */
[----:B------:R-:W-:Y:S01]  /*07d0*/  LOP3.LUT R12, R12, 0xfffffffc, RZ, 0xc0, !PT ;  /* 0xfffffffc0c0c7812 */ /* 0x000fe200078ec0ff */
[----:B------:R-:W-:Y:S01]  /*07e0*/  @!UP1 UMOV UR9, 0x400 ;  /* 0x0000040000099882 */ /* 0x000fe20000000000 */
[----:B------:R-:W-:Y:S01]  /*07f0*/  LOP3.LUT R2, R2, 0xfffffffc, RZ, 0xc0, !PT ;  /* 0xfffffffc02027812 */ /* 0x000fe200078ec0ff */
[----:B------:R-:W-:Y:S01]  /*0800*/  VOTEU.ALL UP2, P1 ;  /* 0x00000000003f7886 */ /* 0x000fe20000840000 */
[----:B------:R-:W-:Y:S01]  /*0810*/  VOTEU.ALL UP3, P1 ;  /* 0x00000000003f7886 */ /* 0x000fe20000860000 */
[----:B------:R-:W-:Y:S01]  /*0820*/  IMAD.IADD R12, R9, 0x1, -R12 ;  /* 0x00000001090c7824 */ /* 0x000fe200078e0a0c */
[----:B------:R-:W-:Y:S01]  /*0830*/  VOTEU.ALL UP4, P1 ;  /* 0x00000000003f7886 */ /* 0x000fe20000880000 */
[----:B------:R-:W-:Y:S01]  /*0840*/  IMAD.IADD R5, R5, 0x1, -R2 ;  /* 0x0000000105057824 */ /* 0x000fe200078e0a02 */
[----:B------:R-:W-:Y:S01]  /*0850*/  VOTEU.ALL UP5, P1 ;  /* 0x00000000003f7886 */ /* 0x000fe200008a0000 */
[----:B------:R-:W-:Y:S01]  /*0860*/  IMAD R11, R11, 0x4, R12 ;  /* 0x000000040b0b7824 */ /* 0x000fe200078e020c */
[----:B-1----:R-:W-:Y:S01]  /*0870*/  @!UP0 ULEA UR8, UR7, UR6, 0x18 ;  /* 0x0000000607088291 */ /* 0x002fe2000f8ec03f */
[----:B--2---:R-:W-:Y:S01]  /*0880*/  IMAD.MOV R13, RZ, RZ, -R13 ;  /* 0x000000ffff0d7224 */ /* 0x004fe200078e0a0d */
[----:B------:R-:W-:-:S04]  /*0890*/  @!UP1 UIADD3 UR6, -UR11, 0x100000, URZ ;  /* 0x001000000b069890 */ /* 0x000fc8000fffe13f */
[----:B------:R-:W-:Y:S02]  /*08a0*/  @!UP1 USHF.L.U32 UR7, UR6, 0xb, URZ ;  /* 0x0000000b06079899 */ /* 0x000fe4000800063f */
[----:B------:R-:W-:Y:S01]  /*08b0*/  @!UP1 USHF.L.U32 UR6, UR6, 0x1, URZ ;  /* 0x0000000106069899 */ /* 0x000fe2000800063f */
[----:B------:R-:W-:Y:S01]  /*08c0*/  IMAD.SHL.U32 R88, R11, 0x4, RZ ;  /* 0x000000040b587824 */ /* 0x000fe200078e00ff */
[----:B------:R-:W-:Y:S01]  /*08d0*/  ISETP.NE.AND P1, PT, R5, 0x3, PT ;  /* 0x000000030500780c */ /* 0x000fe20003f25270 */
[----:B----4-:R-:W-:Y:S01]  /*08e0*/  IMAD.MOV R24, RZ, RZ, -R8 ;  /* 0x000000ffff187224 */ /* 0x010fe200078e0a08 */
[----:B-----5:R-:W-:Y:S01]  /*08f0*/  ISETP.EQ.U32.AND P3, PT, R15, 0x1, PT ;  /* 0x000000010f00780c */ /* 0x020fe20003f62070 */
[----:B------:R-:W-:Y:S01]  /*0900*/  VOTEU.ALL UP0, P0 ;  /* 0x00000000003f7886 */ /* 0x000fe20000000000 */
[----:B---3--:R-:W-:Y:S01]  /*0910*/  @!UP1 ULEA UR9, UR10, UR9, 0x18 ;  /* 0x000000090a099291 */ /* 0x008fe2000f8ec03f */
[----:B------:R-:W-:Y:S01]  /*0920*/  IMAD R9, R21, R24, R6 ;  /* 0x0000001815097224 */ /* 0x000fe200078e0206 */
[----:B------:R-:W-:Y:S01]  /*0930*/  LOP3.LUT R88, R11, 0xc, R88, 0x78, !PT ;  /* 0x0000000c0b587812 */ /* 0x000fe200078e7858 */
[----:B0-----:R-:W-:Y:S01]  /*0940*/  IMAD R20, R14, R13, UR12 ;  /* 0x0000000c0e147e24 */ /* 0x001fe2000f8e020d */
[----:B------:R-:W-:Y:S01]  /*0950*/  VOTEU.ALL UP1, P0 ;  /* 0x00000000003f7886 */ /* 0x000fe20000020000 */
[----:B------:R-:W-:Y:S01]  /*0960*/  LOP3.LUT P0, RZ, R3, 0x7, RZ, 0xc0, !PT ;  /* 0x0000000703ff7812 */ /* 0x000fe2000780c0ff */
[----:B------:R-:W0:Y:S02]  /*0970*/  FENCE.VIEW.ASYNC.S ;  /* 0x00000000000073c6 */ /* 0x000e240000000000 */
[----:B0-----:R0:W1:Y:S01]  /*0980*/  @!UP0 SYNCS.EXCH.64 URZ, [UR8+0x150], UR4 ;  /* 0x00015004083f85b2 */ /* 0x0010620008000100 */
[----:B------:R-:W-:Y:S01]  /*0990*/  ISETP.NE.AND P4, PT, R9, R88, PT ;  /* 0x000000580900720c */ /* 0x000fe20003f85270 */
[----:B------:R0:W2:Y:S01]  /*09a0*/  SHFL.IDX PT, R14, R7, RZ, 0x1f ;  /* 0x00001fff070e7589 */ /* 0x0000a200000e0000 */
[----:B------:R-:W-:-:S02]  /*09b0*/  ISETP.EQ.OR P1, PT, R5, RZ, !P1 ;  /* 0x000000ff0500720c */ /* 0x000fc40004f22670 */
[----:B------:R-:W-:Y:S02]  /*09c0*/  ISETP.LT.U32.AND P0, PT, R88, 0x8, !P0 ;  /* 0x000000085800780c */ /* 0x000fe40004701070 */
[----:B------:R-:W-:Y:S02]  /*09d0*/  ISETP.EQ.OR P4, PT, R20, RZ, !P4 ;  /* 0x000000ff1400720c */ /* 0x000fe40006782670 */
[----:B------:R-:W-:Y:S02]  /*09e0*/  ISETP.EQ.AND P1, PT, R10, RZ, P1 ;  /* 0x000000ff0a00720c */ /* 0x000fe40000f22270 */
[----:B------:R-:W-:Y:S02]  /*09f0*/  PLOP3.LUT P0, PT, P0, P4, PT, 0x80, 0x0 ;  /* 0x000000000000781c */ /* 0x000fe40000709070 */
[----:B------:R-:W-:Y:S02]  /*0a00*/  SEL R16, RZ, 0x1, !P1 ;  /* 0x00000001ff107807 */ /* 0x000fe40004800000 */
[----:B------:R-:W-:Y:S01]  /*0a10*/  P2R R99, PR, RZ, 0x1 ;  /* 0x00000001ff637803 */ /* 0x000fe20000000000 */
[----:B------:R0:W3:Y:S01]  /*0a20*/  @!UP1 SYNCS.EXCH.64 URZ, [UR8+0x158], UR4 ;  /* 0x00015804083f95b2 */ /* 0x0000e20008000100 */
[----:B------:R-:W-:Y:S01]  /*0a30*/  NOP ;  /* 0x0000000000007918 */ /* 0x000fe20000000000 */
[----:B------:R-:W-:Y:S01]  /*0a40*/  SEL R16, R16, 0x2, P5 ;  /* 0x0000000210107807 */ /* 0x000fe20002800000 */
[----:B------:R0:W4:Y:S01]  /*0a50*/  @!UP2 SYNCS.EXCH.64 URZ, [UR9+0x130], UR6 ;  /* 0x00013006093fa5b2 */ /* 0x0001220008000100 */
[----:B------:R0:W0:Y:S01]  /*0a60*/  @!UP3 SYNCS.EXCH.64 URZ, [UR9+0x138], UR6 ;  /* 0x00013806093fb5b2 */ /* 0x0000220008000100 */
[----:B------:R0:W0:Y:S01]  /*0a70*/  @!UP4 SYNCS.EXCH.64 URZ, [UR9+0x140], UR6 ;  /* 0x00014006093fc5b2 */ /* 0x0000220008000100 */
[----:B------:R0:W0:Y:S01]  /*0a80*/  @!UP5 SYNCS.EXCH.64 URZ, [UR9+0x148], UR6 ;  /* 0x00014806093fd5b2 */ /* 0x0000220008000100 */
[----:B------:R-:W-:Y:S01]  /*0a90*/  NOP ;  /* 0x0000000000007918 */ /* 0x000fe20000000000 */
[----:B-1----:R-:W-:Y:S05]  /*0aa0*/  @!P3 BRA `(.L_x_4) ;  /* 0x000000000008b947 */ /* 0x002fea0003800000 */
[----:B0--34-:R-:W-:Y:S01]  /*0ab0*/  UCGABAR_ARV ;  /* 0x00000000000079c7 */ /* 0x019fe20008000000 */
[----:B------:R-:W-:Y:S05]  /*0ac0*/  BRA `(.L_x_5) ;  /* 0x0000000000047947 */ /* 0x000fea0003800000 */
.L_x_4:
[----:B0--34-:R-:W-:Y:S01]  /*0ad0*/  NOP ;  /* 0x0000000000007918 */ /* 0x019fe20000000000 */
.L_x_5:
[----:B------:R-:W-:Y:S01]  /*0ae0*/  ULDC.64 UR4, c[0x0][0x598] ;  /* 0x0001660000047ab9 */ /* 0x000fe20000000a00 */
[----:B------:R-:W-:Y:S01]  /*0af0*/  ULDC.64 UR36, c[0x0][0x208] ;  /* 0x0000820000247ab9 */ /* 0x000fe20000000a00 */
[----:B------:R-:W-:-:S04]  /*0b00*/  ISETP.NE.U32.AND P0, PT, RZ, UR4, PT ;  /* 0x00000004ff007c0c */ /* 0x000fc8000bf05070 */
[----:B------:R-:W-:-:S13]  /*0b10*/  ISETP.NE.AND.EX P0, PT, RZ, UR5, PT, P0 ;  /* 0x00000005ff007c0c */ /* 0x000fda000bf05300 */
[----:B------:R-:W-:Y:S05]  /*0b20*/  @!P0 BRA `(.L_x_6) ;  /* 0x00000000001c8947 */ /* 0x000fea0003800000 */
[----:B------:R-:W0:Y:S02]  /*0b30*/  LDC.64 R8, c[0x0][0x598] ;  /* 0x00016600ff087b82 */ /* 0x000e240000000a00 */
[----:B0-----:R-:W3:Y:S02]  /*0b40*/  LDG.E.64 R8, desc[UR36][R8.64] ;  /* 0x0000002408087981 */ /* 0x001ee4000c1e1b00 */
[----:B---3--:R-:W-:-:S04]  /*0b50*/  ISETP.NE.U32.AND P0, PT, R8, RZ, PT ;  /* 0x000000ff0800720c */ /* 0x008fc80003f05070 */
[----:B------:R-:W-:-:S13]  /*0b60*/  ISETP.NE.AND.EX P0, PT, R9, RZ, PT, P0 ;  /* 0x000000ff0900720c */ /* 0x000fda0003f05300 */
[----:B------:R-:W-:Y:S05]  /*0b70*/  @!P0 BRA `(.L_x_6) ;  /* 0x0000000000088947 */ /* 0x000fea0003800000 */
[----:B------:R0:W5:Y:S01]  /*0b80*/  LD.E R89, desc[UR36][R8.64] ;  /* 0x0000002408597980 */ /* 0x000162000c101900 */
[----:B------:R-:W-:Y:S05]  /*0b90*/  BRA `(.L_x_7) ;  /* 0x0000000000247947 */ /* 0x000fea0003800000 */
.L_x_6:
[----:B------:R-:W-:Y:S02]  /*0ba0*/  ULDC.64 UR4, c[0x0][0x588] ;  /* 0x0001620000047ab9 */ /* 0x000fe40000000a00 */
[----:B------:R-:W-:-:S04]  /*0bb0*/  ISETP.NE.U32.AND P0, PT, RZ, UR4, PT ;  /* 0x00000004ff007c0c */ /* 0x000fc8000bf05070 */
[----:B------:R-:W-:-:S13]  /*0bc0*/  ISETP.NE.AND.EX P0, PT, RZ, UR5, PT, P0 ;  /* 0x00000005ff007c0c */ /* 0x000fda000bf05300 */
[----:B------:R-:W-:Y:S05]  /*0bd0*/  @!P0 BRA `(.L_x_8) ;  /* 0x00000000000c8947 */ /* 0x000fea0003800000 */
[----:B------:R-:W0:Y:S02]  /*0be0*/  LDC.64 R8, c[0x0][0x588] ;  /* 0x00016200ff087b82 */ /* 0x000e240000000a00 */
[----:B0-----:R1:W5:Y:S01]  /*0bf0*/  LDG.E R89, desc[UR36][R8.64] ;  /* 0x0000002408597981 */ /* 0x001362000c1e1900 */
[----:B------:R-:W-:Y:S05]  /*0c00*/  BRA `(.L_x_7) ;  /* 0x0000000000087947 */ /* 0x000fea0003800000 */
.L_x_8:
[----:B------:R-:W-:Y:S02]  /*0c10*/  ULDC UR4, c[0x0][0x580] ;  /* 0x0001600000047ab9 */ /* 0x000fe40000000800 */
[----:B------:R-:W-:-:S07]  /*0c20*/  IMAD.U32 R89, RZ, RZ, UR4 ;  /* 0x00000004ff597e24 */ /* 0x000fce000f8e00ff */
.L_x_7:
[----:B------:R-:W-:Y:S02]  /*0c30*/  ULDC.64 UR4, c[0x0][0x5a0] ;  /* 0x0001680000047ab9 */ /* 0x000fe40000000a00 */
[----:B------:R-:W-:-:S04]  /*0c40*/  ISETP.NE.U32.AND P0, PT, RZ, UR4, PT ;  /* 0x00000004ff007c0c */ /* 0x000fc8000bf05070 */
[----:B------:R-:W-:-:S13]  /*0c50*/  ISETP.NE.AND.EX P0, PT, RZ, UR5, PT, P0 ;  /* 0x00000005ff007c0c */ /* 0x000fda000bf05300 */
[----:B------:R-:W-:Y:S05]  /*0c60*/  @!P0 BRA `(.L_x_9) ;  /* 0x00000000001c8947 */ /* 0x000fea0003800000 */
[----:B01----:R-:W0:Y:S02]  /*0c70*/  LDC.64 R8, c[0x0][0x5a0] ;  /* 0x00016800ff087b82 */ /* 0x003e240000000a00 */
[----:B0-----:R-:W3:Y:S02]  /*0c80*/  LDG.E.64 R8, desc[UR36][R8.64] ;  /* 0x0000002408087981 */ /* 0x001ee4000c1e1b00 */
[----:B---3--:R-:W-:-:S04]  /*0c90*/  ISETP.NE.U32.AND P0, PT, R8, RZ, PT ;  /* 0x000000ff0800720c */ /* 0x008fc80003f05070 */
[----:B------:R-:W-:-:S13]  /*0ca0*/  ISETP.NE.AND.EX P0, PT, R9, RZ, PT, P0 ;  /* 0x000000ff0900720c */ /* 0x000fda0003f05300 */
[----:B------:R-:W-:Y:S05]  /*0cb0*/  @!P0 BRA `(.L_x_9) ;  /* 0x0000000000088947 */ /* 0x000fea0003800000 */
[----:B------:R0:W5:Y:S01]  /*0cc0*/  LD.E R90, desc[UR36][R8.64] ;  /* 0x00000024085a7980 */ /* 0x000162000c101900 */
[----:B------:R-:W-:Y:S05]  /*0cd0*/  BRA `(.L_x_10) ;  /* 0x0000000000247947 */ /* 0x000fea0003800000 */
.L_x_9:
[----:B------:R-:W-:Y:S02]  /*0ce0*/  ULDC.64 UR4, c[0x0][0x590] ;  /* 0x0001640000047ab9 */ /* 0x000fe40000000a00 */
[----:B------:R-:W-:-:S04]  /*0cf0*/  ISETP.NE.U32.AND P0, PT, RZ, UR4, PT ;  /* 0x00000004ff007c0c */ /* 0x000fc8000bf05070 */
[----:B------:R-:W-:-:S13]  /*0d00*/  ISETP.NE.AND.EX P0, PT, RZ, UR5, PT, P0 ;  /* 0x00000005ff007c0c */ /* 0x000fda000bf05300 */
[----:B------:R-:W-:Y:S05]  /*0d10*/  @!P0 BRA `(.L_x_11) ;  /* 0x00000000000c8947 */ /* 0x000fea0003800000 */
[----:B------:R-:W3:Y:S02]  /*0d20*/  LDC.64 R90, c[0x0][0x590] ;  /* 0x00016400ff5a7b82 */ /* 0x000ee40000000a00 */
[----:B---3--:R3:W5:Y:S01]  /*0d30*/  LDG.E R90, desc[UR36][R90.64] ;  /* 0x000000245a5a7981 */ /* 0x008762000c1e1900 */
[----:B------:R-:W-:Y:S05]  /*0d40*/  BRA `(.L_x_10) ;  /* 0x0000000000087947 */ /* 0x000fea0003800000 */
.L_x_11:
[----:B------:R-:W-:Y:S02]  /*0d50*/  ULDC UR4, c[0x0][0x584] ;  /* 0x0001610000047ab9 */ /* 0x000fe40000000800 */
[----:B------:R-:W-:-:S07]  /*0d60*/  IMAD.U32 R90, RZ, RZ, UR4 ;  /* 0x00000004ff5a7e24 */ /* 0x000fce000f8e00ff */
.L_x_10:
[----:B------:R-:W4:Y:S01]  /*0d70*/  LDC R2, c[0x0][0x65c] ;  /* 0x00019700ff027b82 */ /* 0x000f220000000800 */
[----:B------:R-:W-:Y:S01]  /*0d80*/  ULDC UR6, c[0x0][0x28c] ;  /* 0x0000a30000067ab9 */ /* 0x000fe20000000800 */
[----:B------:R-:W-:Y:S01]  /*0d90*/  ISETP.NE.AND P0, PT, R10, 0x2, PT ;  /* 0x000000020a00780c */ /* 0x000fe20003f05270 */
[----:B------:R-:W-:Y:S01]  /*0da0*/  UIADD3 UR6, UR6, 0x1f, URZ ;  /* 0x0000001f06067890 */ /* 0x000fe2000fffe03f */
[----:B01----:R-:W-:Y:S01]  /*0db0*/  IMAD.U32 R8, RZ, RZ, UR12 ;  /* 0x0000000cff087e24 */ /* 0x003fe2000f8e00ff */
[----:B------:R-:W-:Y:S01]  /*0dc0*/  UMOV UR38, URZ ;  /* 0x0000003f00267c82 */ /* 0x000fe20008000000 */
[----:B------:R-:W-:Y:S01]  /*0dd0*/  IMAD.MOV.U32 R9, RZ, RZ, RZ ;  /* 0x000000ffff097224 */ /* 0x000fe200078e00ff */
[----:B------:R-:W-:Y:S01]  /*0de0*/  USHF.R.S32.HI UR7, URZ, 0x1f, UR6 ;  /* 0x0000001f3f077899 */ /* 0x000fe20008011406 */
[----:B------:R-:W-:Y:S01]  /*0df0*/  UMOV UR39, URZ ;  /* 0x0000003f00277c82 */ /* 0x000fe20008000000 */
[----:B------:R-:W-:Y:S02]  /*0e00*/  ULDC.64 UR8, c[0x0][0x650] ;  /* 0x0001940000087ab9 */ /* 0x000fe40000000a00 */
[----:B------:R-:W-:-:S04]  /*0e10*/  ULEA.HI UR7, UR7, UR6, URZ, 0x5 ;  /* 0x0000000607077291 */ /* 0x000fc8000f8f283f */
[----:B------:R-:W-:Y:S01]  /*0e20*/  USHF.R.S32.HI UR40, URZ, 0x5, UR7 ;  /* 0x000000053f287899 */ /* 0x000fe20008011407 */
[----:B----4-:R-:W-:-:S13]  /*0e30*/  ISETP.NE.AND P1, PT, R2, 0x1, PT ;  /* 0x000000010200780c */ /* 0x010fda0003f25270 */
[----:B------:R-:W0:Y:S01]  /*0e40*/  @P1 LDC R19, c[0x0][0x10] ;  /* 0x00000400ff131b82 */ /* 0x000e220000000800 */
[----:B------:R-:W-:Y:S02]  /*0e50*/  @P1 IMAD.MOV.U32 R7, RZ, RZ, RZ ;  /* 0x000000ffff071224 */ /* 0x000fe400078e00ff */
[----:B------:R-:W-:-:S05]  /*0e60*/  @P1 IMAD.MOV.U32 R17, RZ, RZ, RZ ;  /* 0x000000ffff111224 */ /* 0x000fca00078e00ff */
[----:B------:R-:W1:Y:S01]  /*0e70*/  @!P1 LDC R11, c[0x0][0xc] ;  /* 0x00000300ff0b9b82 */ /* 0x000e620000000800 */
[----:B------:R-:W-:Y:S01]  /*0e80*/  ULDC UR4, c[0x0][0xc] ;  /* 0x0000030000047ab9 */ /* 0x000fe20000000800 */
[----:B------:R-:W-:Y:S02]  /*0e90*/  ULDC UR5, c[0x0][0x10] ;  /* 0x0000040000057ab9 */ /* 0x000fe40000000800 */
[----:B------:R-:W-:-:S04]  /*0ea0*/  UIMAD.WIDE.U32 UR4, UR4, UR5, URZ ;  /* 0x00000005040472a5 */ /* 0x000fc8000f8e003f */
[----:B------:R-:W4:Y:S01]  /*0eb0*/  LDC R2, c[0x0][0x14] ;  /* 0x00000500ff027b82 */ /* 0x000f220000000800 */
[----:B0-----:R-:W-:-:S04]  /*0ec0*/  @P1 IMAD.WIDE.U32 R18, R19, UR12, R6 ;  /* 0x0000000c13121c25 */ /* 0x001fc8000f8e0006 */
[----:B------:R-:W-:Y:S02]  /*0ed0*/  @P1 IMAD.IADD R17, R19, 0x1, R17 ;  /* 0x0000000113111824 */ /* 0x000fe400078e0211 */
[----:B-1----:R-:W-:-:S04]  /*0ee0*/  @!P1 IMAD.WIDE.U32 R8, R6, R11, R8 ;  /* 0x0000000b06089225 */ /* 0x002fc800078e0008 */
[----:B------:R-:W-:Y:S02]  /*0ef0*/  @!P1 IMAD.MOV.U32 R18, RZ, RZ, R8 ;  /* 0x000000ffff129224 */ /* 0x000fe400078e0008 */
[----:B------:R-:W-:Y:S02]  /*0f00*/  @!P1 IMAD.MOV.U32 R17, RZ, RZ, R9 ;  /* 0x000000ffff119224 */ /* 0x000fe400078e0009 */
[----:B----4-:R-:W-:-:S04]  /*0f10*/  IMAD.WIDE.U32 R12, R2, UR4, RZ ;  /* 0x00000004020c7c25 */ /* 0x010fc8000f8e00ff */
[----:B------:R-:W-:Y:S01]  /*0f20*/  IMAD R23, R2, UR5, RZ ;  /* 0x0000000502177c24 */ /* 0x000fe2000f8e02ff */
[----:B------:R0:W-:Y:S03]  /*0f30*/  STL.64 [R1], R12 ;  /* 0x0000000c01007387 */ /* 0x0001e60000100a00 */
[----:B------:R-:W-:Y:S01]  /*0f40*/  IMAD.IADD R23, R13, 0x1, R23 ;  /* 0x000000010d177824 */ /* 0x000fe200078e0217 */
[----:B------:R-:W-:Y:S06]  /*0f50*/  @P0 BRA `(.L_x_12) ;  /* 0x0000000000200947 */ /* 0x000fec0003800000 */
[----:B------:R-:W-:Y:S01]  /*0f60*/  UISETP.GE.U32.AND UP0, UPT, UR40, 0x12, UPT ;  /* 0x000000122800788c */ /* 0x000fe2000bf06070 */
[----:B------:R-:W-:Y:S01]  /*0f70*/  IADD3 R18, P0, R18, R12, RZ ;  /* 0x0000000c12127210 */ /* 0x000fe20007f1e0ff */
[----:B------:R-:W-:Y:S01]  /*0f80*/  UIMAD.WIDE.U32 UR4, UR40, 0x38e38e39, URZ ;  /* 0x38e38e39280478a5 */ /* 0x000fe2000f8e003f */
[----:B------:R-:W-:-:S03]  /*0f90*/  UMOV UR39, URZ ;  /* 0x0000003f00277c82 */ /* 0x000fc60008000000 */
[----:B------:R-:W-:Y:S01]  /*0fa0*/  USHF.R.U32.HI UR4, URZ, 0x2, UR5 ;  /* 0x000000023f047899 */ /* 0x000fe20008011605 */
[----:B------:R-:W-:-:S03]  /*0fb0*/  IMAD.X R17, R23, 0x1, R17, P0 ;  /* 0x0000000117117824 */ /* 0x000fc600000e0611 */
[----:B------:R-:W-:Y:S02]  /*0fc0*/  UIMAD UR38, UR4, -0x12, UR40 ;  /* 0xffffffee042678a4 */ /* 0x000fe4000f8e0228 */
[----:B------:R-:W-:-:S12]  /*0fd0*/  @UP0 ULOP3.LUT UR39, UR4, 0x1, URZ, 0xc0, !UPT ;  /* 0x0000000104270892 */ /* 0x000fd8000f8ec03f */
.L_x_12:
[----:B------:R-:W-:Y:S01]  /*0fe0*/  ISETP.GE.U32.AND P0, PT, R18, UR8, PT ;  /* 0x0000000812007c0c */ /* 0x000fe2000bf06070 */
[----:B------:R-:W-:Y:S01]  /*0ff0*/  IMAD.MOV.U32 R19, RZ, RZ, -0x1 ;  /* 0xffffffffff137424 */ /* 0x000fe200078e00ff */
[----:B------:R-:W-:Y:S01]  /*1000*/  PRMT R8, RZ, 0x7610, R8 ;  /* 0x00007610ff087816 */ /* 0x000fe20000000008 */
[----:B------:R-:W-:Y:S01]  /*1010*/  IMAD.MOV.U32 R22, RZ, RZ, -0x1 ;  /* 0xffffffffff167424 */ /* 0x000fe200078e00ff */
[----:B------:R-:W-:Y:S01]  /*1020*/  ISETP.GE.U32.AND.EX P0, PT, R17, UR9, PT, P0 ;  /* 0x0000000911007c0c */ /* 0x000fe2000bf06100 */
[----:B------:R-:W-:-:S12]  /*1030*/  IMAD.MOV.U32 R2, RZ, RZ, -0x1 ;  /* 0xffffffffff027424 */ /* 0x000fd800078e00ff */
[----:B------:R-:W-:Y:S05]  /*1040*/  @P0 BRA `(.L_x_13) ;  /* 0x00000004002c0947 */ /* 0x000fea0003800000 */
[----:B------:R-:W1:Y:S01]  /*1050*/  LDC.64 R26, c[0x0][0x628] ;  /* 0x00018a00ff1a7b82 */ /* 0x000e620000000a00 */
[----:B------:R-:W-:Y:S02]  /*1060*/  IMAD.MOV.U32 R8, RZ, RZ, R18 ;  /* 0x000000ffff087224 */ /* 0x000fe400078e0012 */
[----:B------:R-:W-:-:S05]  /*1070*/  IMAD.MOV.U32 R9, RZ, RZ, R17 ;  /* 0x000000ffff097224 */ /* 0x000fca00078e0011 */
[----:B------:R-:W4:Y:S08]  /*1080*/  LDC R2, c[0x0][0x630] ;  /* 0x00018c00ff027b82 */ /* 0x000f300000000800 */
[----:B------:R-:W0:Y:S01]  /*1090*/  LDC.64 R28, c[0x0][0x620] ;  /* 0x00018800ff1c7b82 */ /* 0x000e220000000a00 */
[----:B-1----:R-:W-:-:S04]  /*10a0*/  ISETP.NE.U32.AND P0, PT, R26, RZ, PT ;  /* 0x000000ff1a00720c */ /* 0x002fc80003f05070 */
[----:B------:R-:W-:-:S13]  /*10b0*/  ISETP.NE.AND.EX P0, PT, R27, RZ, PT, P0 ;  /* 0x000000ff1b00720c */ /* 0x000fda0003f05300 */
[----:B0---4-:R-:W-:Y:S05]  /*10c0*/  @!P0 BRA `(.L_x_14) ;  /* 0x0000000000288947 */ /* 0x011fea0003800000 */
[----:B------:R-:W0:Y:S02]  /*10d0*/  LDC R13, c[0x0][0x634] ;  /* 0x00018d00ff0d7b82 */ /* 0x000e240000000800 */
[----:B0-----:R-:W-:-:S05]  /*10e0*/  IADD3 R13, P0, R18, R13, RZ ;  /* 0x0000000d120d7210 */ /* 0x001fca0007f1e0ff */
[----:B------:R-:W-:-:S04]  /*10f0*/  IMAD.X R15, RZ, RZ, R17, P0 ;  /* 0x000000ffff0f7224 */ /* 0x000fc800000e0611 */
[----:B------:R-:W-:-:S04]  /*1100*/  IMAD.WIDE.U32 R8, R15, R26, RZ ;  /* 0x0000001a0f087225 */ /* 0x000fc800078e00ff */
[----:B------:R-:W-:-:S04]  /*1110*/  IMAD.WIDE.U32 R10, P0, R13, R27, R8 ;  /* 0x0000001b0d0a7225 */ /* 0x000fc80007800008 */
[----:B------:R-:W-:-:S04]  /*1120*/  IMAD.WIDE.U32 R8, R13, R26, RZ ;  /* 0x0000001a0d087225 */ /* 0x000fc800078e00ff */
[----:B------:R-:W-:Y:S01]  /*1130*/  IMAD.X R13, RZ, RZ, RZ, P0 ;  /* 0x000000ffff0d7224 */ /* 0x000fe200000e06ff */
[----:B------:R-:W-:Y:S01]  /*1140*/  IADD3 RZ, P0, R9, R10, RZ ;  /* 0x0000000a09ff7210 */ /* 0x000fe20007f1e0ff */
[----:B------:R-:W-:-:S04]  /*1150*/  IMAD.MOV.U32 R12, RZ, RZ, R11 ;  /* 0x000000ffff0c7224 */ /* 0x000fc800078e000b */
[----:B------:R-:W-:-:S08]  /*1160*/  IMAD.WIDE.U32.X R8, R15, R27, R12, P0 ;  /* 0x0000001b0f087225 */ /* 0x000fd000000e040c */
.L_x_14:
[----:B------:R-:W0:Y:S01]  /*1170*/  LDC.64 R32, c[0x0][0x640] ;  /* 0x00019000ff207b82 */ /* 0x000e220000000a00 */
[-C--:B------:R-:W-:Y:S01]  /*1180*/  SHF.R.U64 R30, R8, R2.reuse, R9 ;  /* 0x00000002081e7219 */ /* 0x080fe20000001209 */
[----:B------:R-:W-:Y:S01]  /*1190*/  IMAD.MOV.U32 R19, RZ, RZ, R17 ;  /* 0x000000ffff137224 */ /* 0x000fe200078e0011 */
[----:B------:R-:W-:Y:S02]  /*11a0*/  SHF.R.U32.HI R2, RZ, R2, R9 ;  /* 0x00000002ff027219 */ /* 0x000fe40000011609 */
[----:B------:R-:W-:-:S03]  /*11b0*/  IADD3 R11, P0, RZ, -R30, RZ ;  /* 0x8000001eff0b7210 */ /* 0x000fc60007f1e0ff */
[----:B------:R-:W1:Y:S02]  /*11c0*/  LDC R10, c[0x0][0x618] ;  /* 0x00018600ff0a7b82 */ /* 0x000e640000000800 */
[----:B------:R-:W-:-:S04]  /*11d0*/  IMAD.X R9, RZ, RZ, ~R2, P0 ;  /* 0x000000ffff097224 */ /* 0x000fc800000e0e02 */
[-C--:B------:R-:W-:Y:S02]  /*11e0*/  IMAD R2, R9, R28.reuse, RZ ;  /* 0x0000001c09027224 */ /* 0x080fe400078e02ff */
[----:B------:R-:W4:Y:S01]  /*11f0*/  LDC R13, c[0x0][0x608] ;  /* 0x00018200ff0d7b82 */ /* 0x000f220000000800 */
[----:B------:R-:W-:-:S04]  /*1200*/  IMAD.WIDE.U32 R8, R11, R28, R18 ;  /* 0x0000001c0b087225 */ /* 0x000fc800078e0012 */
[----:B------:R-:W-:Y:S02]  /*1210*/  IMAD R11, R11, R29, R2 ;  /* 0x0000001d0b0b7224 */ /* 0x000fe400078e0202 */
[----:B------:R-:W-:Y:S01]  /*1220*/  IMAD.MOV.U32 R2, RZ, RZ, -0x1 ;  /* 0xffffffffff027424 */ /* 0x000fe200078e00ff */
[----:B------:R-:W2:Y:S01]  /*1230*/  LDC R31, c[0x0][0x658] ;  /* 0x00019600ff1f7b82 */ /* 0x000ea20000000800 */
[----:B------:R-:W-:Y:S01]  /*1240*/  IMAD.IADD R9, R9, 0x1, R11 ;  /* 0x0000000109097824 */ /* 0x000fe200078e020b */
[----:B0-----:R-:W-:Y:S01]  /*1250*/  ISETP.NE.U32.AND P0, PT, R32, RZ, PT ;  /* 0x000000ff2000720c */ /* 0x001fe20003f05070 */
[----:B------:R-:W-:-:S03]  /*1260*/  IMAD.MOV.U32 R28, RZ, RZ, 0x1 ;  /* 0x00000001ff1c7424 */ /* 0x000fc600078e00ff */
[----:B------:R-:W-:Y:S02]  /*1270*/  ISETP.NE.AND.EX P0, PT, R33, RZ, PT, P0 ;  /* 0x000000ff2100720c */ /* 0x000fe40003f05300 */
[----:B------:R-:W0:Y:S01]  /*1280*/  LDC R27, c[0x0][0x600] ;  /* 0x00018000ff1b7b82 */ /* 0x000e220000000800 */
[-CC-:B-1----:R-:W-:Y:S02]  /*1290*/  SHF.R.U64 R25, R8, R10.reuse, R9.reuse ;  /* 0x0000000a08197219 */ /* 0x182fe40000001209 */
[----:B------:R-:W-:-:S05]  /*12a0*/  SHF.R.U32.HI R8, RZ, R10, R9 ;  /* 0x0000000aff087219 */ /* 0x000fca0000011609 */
[----:B------:R-:W1:Y:S01]  /*12b0*/  LDC R22, c[0x0][0x648] ;  /* 0x00019200ff167b82 */ /* 0x000e620000000800 */
[-CC-:B----4-:R-:W-:Y:S02]  /*12c0*/  SHF.R.U64 R34, R25, R13.reuse, R8.reuse ;  /* 0x0000000d19227219 */ /* 0x190fe40000001208 */
[----:B------:R-:W-:-:S05]  /*12d0*/  SHF.R.U32.HI R8, RZ, R13, R8 ;  /* 0x0000000dff087219 */ /* 0x000fca0000011608 */
[----:B------:R-:W4:Y:S01]  /*12e0*/  LDC R26, c[0x0][0x638] ;  /* 0x00018e00ff1a7b82 */ /* 0x000f220000000800 */
[-CC-:B--2---:R-:W-:Y:S02]  /*12f0*/  SHF.R.U64 R36, R34, R31.reuse, R8.reuse ;  /* 0x0000001f22247219 */ /* 0x184fe40000001208 */
[-C--:B------:R-:W-:Y:S02]  /*1300*/  SHF.L.U32 R2, R2, R31.reuse, RZ ;  /* 0x0000001f02027219 */ /* 0x080fe400000006ff */
[----:B------:R-:W-:Y:S01]  /*1310*/  SHF.R.U32.HI R9, RZ, R31, R8 ;  /* 0x0000001fff097219 */ /* 0x000fe20000011608 */
[----:B------:R-:W-:Y:S01]  /*1320*/  IMAD.MOV.U32 R8, RZ, RZ, R36 ;  /* 0x000000ffff087224 */ /* 0x000fe200078e0024 */
[----:B------:R-:W-:Y:S01]  /*1330*/  LOP3.LUT R15, RZ, R2, RZ, 0x33, !PT ;  /* 0x00000002ff0f7212 */ /* 0x000fe200078e33ff */
[----:B------:R-:W2:Y:S01]  /*1340*/  LDC R29, c[0x0][0x610] ;  /* 0x00018400ff1d7b82 */ /* 0x000ea20000000800 */
[----:B------:R-:W-:Y:S05]  /*1350*/  @!P0 BRA `(.L_x_15) ;  /* 0x0000000000288947 */ /* 0x000fea0003800000 */
[----:B------:R-:W3:Y:S02]  /*1360*/  LDC R13, c[0x0][0x64c] ;  /* 0x00019300ff0d7b82 */ /* 0x000ee40000000800 */
[----:B---3--:R-:W-:-:S05]  /*1370*/  IADD3 R13, P0, R36, R13, RZ ;  /* 0x0000000d240d7210 */ /* 0x008fca0007f1e0ff */
        /* <DEDUP_REMOVED lines=8> */
.L_x_15:
[----:B-1----:R-:W-:Y:S01]  /*1400*/  SHF.R.U64 R7, R8, R22, R9 ;  /* 0x0000001608077219 */ /* 0x002fe20000001209 */
[----:B0-----:R-:W-:Y:S01]  /*1410*/  VIADD R8, R27, 0xffffffff ;  /* 0xffffffff1b087836 */ /* 0x001fe20000000000 */
[----:B------:R-:W-:Y:S01]  /*1420*/  SHF.L.U32 R2, R28, R31, RZ ;  /* 0x0000001f1c027219 */ /* 0x000fe200000006ff */
[----:B------:R-:W-:Y:S01]  /*1430*/  @P1 IMAD R20, R21, R24, R6 ;  /* 0x0000001815141224 */ /* 0x000fe200078e0206 */
[----:B------:R-:W-:Y:S01]  /*1440*/  LOP3.LUT R15, R34, R15, RZ, 0xc0, !PT ;  /* 0x0000000f220f7212 */ /* 0x000fe200078ec0ff */
[----:B------:R-:W-:Y:S01]  /*1450*/  IMAD.MOV R9, RZ, RZ, -R7 ;  /* 0x000000ffff097224 */ /* 0x000fe200078e0a07 */
[----:B------:R-:W-:Y:S01]  /*1460*/  LOP3.LUT R8, R25, R8, RZ, 0xc0, !PT ;  /* 0x0000000819087212 */ /* 0x000fe200078ec0ff */
[----:B------:R-:W-:Y:S02]  /*1470*/  IMAD.MOV.U32 R6, RZ, RZ, 0x1 ;  /* 0x00000001ff067424 */ /* 0x000fe400078e00ff */
[----:B------:R-:W-:Y:S02]  /*1480*/  IMAD R15, R2, R7, R15 ;  /* 0x00000007020f7224 */ /* 0x000fe400078e020f */
[----:B----4-:R-:W-:-:S02]  /*1490*/  IMAD R2, R9, R26, R36 ;  /* 0x0000001a09027224 */ /* 0x010fc400078e0224 */
[----:B--2---:R-:W-:Y:S02]  /*14a0*/  IMAD R19, R15, R29, R20 ;  /* 0x0000001d0f137224 */ /* 0x004fe400078e0214 */
[--C-:B------:R-:W-:Y:S01]  /*14b0*/  IMAD R2, R2, R27, R8.reuse ;  /* 0x0000001b02027224 */ /* 0x100fe200078e0208 */
[----:B------:R-:W-:-:S04]  /*14c0*/  PRMT R8, R6, 0x7610, R8 ;  /* 0x0000761006087816 */ /* 0x000fc80000000008 */
[----:B------:R-:W-:Y:S02]  /*14d0*/  SEL R22, R2, R19, !P1 ;  /* 0x0000001302167207 */ /* 0x000fe40004800000 */
[----:B------:R-:W-:Y:S01]  /*14e0*/  SEL R19, R19, R2, !P1 ;  /* 0x0000000213137207 */ /* 0x000fe20004800000 */
[----:B------:R-:W-:-:S07]  /*14f0*/  IMAD.MOV.U32 R2, RZ, RZ, R30 ;  /* 0x000000ffff027224 */ /* 0x000fce00078e001e */
.L_x_13:
[----:B------:R-:W-:Y:S05]  /*1500*/  @!P3 BRA `(.L_x_16) ;  /* 0x00000000000cb947 */ /* 0x000fea0003800000 */
[----:B------:R-:W-:Y:S01]  /*1510*/  UCGABAR_WAIT ;  /* 0x0000000000007dc7 */ /* 0x000fe20008000000 */
[----:B------:R-:W-:Y:S01]  /*1520*/  CCTL.IVALL ;  /* 0x00000000ff00798f */ /* 0x000fe20002000000 */
[----:B------:R-:W-:Y:S05]  /*1530*/  BRA `(.L_x_17) ;  /* 0x0000000000047947 */ /* 0x000fea0003800000 */
.L_x_16:
[----:B------:R-:W-:Y:S06]  /*1540*/  BAR.SYNC.DEFER_BLOCKING 0x0 ;  /* 0x0000000000007b1d */ /* 0x000fec0000010000 */
.L_x_17:
[----:B------:R-:W-:Y:S05]  /*1550*/  @!P2 BRA `(.L_x_18) ;  /* 0x00000054000ca947 */ /* 0x000fea0003800000 */
[----:B------:R-:W-:-:S13]  /*1560*/  ISETP.GT.U32.AND P0, PT, R35, 0x1, PT ;  /* 0x000000012300780c */ /* 0x000fda0003f04070 */
[----:B------:R-:W-:Y:S05]  /*1570*/  @P0 EXIT ;  /* 0x000000000000094d */ /* 0x000fea0003800000 */
.L_x_19:
[----:B------:R-:W-:-:S08]  /*1580*/  NOP ;  /* 0x0000000000007918 */ /* 0x000fd00000000000 */
[----:B------:R-:W1:Y:S02]  /*1590*/  USETMAXREG.TRY_ALLOC.CTAPOOL UP0, 0xe8 ;  /* 0x000000e8000079c8 */ /* 0x000e640008000600 */
[----:B-1----:R-:W-:-:S13]  /*15a0*/  PLOP3.LUT P0, PT, PT, PT, UP0, 0x80, 0x0 ;  /* 0x000000000000781c */ /* 0x002fda0003f0f008 */
[----:B------:R-:W-:Y:S05]  /*15b0*/  @!P0 BRA `(.L_x_19) ;  /* 0xfffffffc00f08947 */ /* 0x000fea000383ffff */
[----:B------:R-:W-:-:S13]  /*15c0*/  LOP3.LUT P0, RZ, R8, 0xff, RZ, 0xc0, !PT ;  /* 0x000000ff08ff7812 */ /* 0x000fda000780c0ff */
[----:B------:R-:W-:Y:S05]  /*15d0*/  @!P0 EXIT ;  /* 0x000000000000894d */ /* 0x000fea0003800000 */
[----:B------:R-:W1:Y:S01]  /*15e0*/  S2UR UR4, SR_CgaCtaId ;  /* 0x00000000000479c3 */ /* 0x000e620000008800 */
[----:B--2---:R-:W-:Y:S01]  /*15f0*/  VIADD R14, R14, 0xffffffff ;  /* 0xffffffff0e0e7836 */ /* 0x004fe20000000000 */
[CC--:B------:R-:W-:Y:S01]  /*1600*/  LEA.HI R4, R0.reuse, R3.reuse, RZ, 0x2 ;  /* 0x0000000300047211 */ /* 0x0c0fe200078f10ff */
[----:B------:R-:W-:Y:S01]  /*1610*/  UMOV UR41, 0x400 ;  /* 0x0000040000297882 */ /* 0x000fe20000000000 */
[----:B------:R-:W-:Y:S01]  /*1620*/  LEA.HI R0, R0, R3, RZ, 0x5 ;  /* 0x0000000300007211 */ /* 0x000fe200078f28ff */
[----:B------:R-:W-:Y:S01]  /*1630*/  UISETP.LT.AND UP0, UPT, UR40, 0x1, UPT ;  /* 0x000000012800788c */ /* 0x000fe2000bf01270 */
[----:B------:R-:W-:Y:S01]  /*1640*/  R2UR UR42, R14 ;  /* 0x000000000e2a72ca */ /* 0x000fe200000e0000 */
[----:B------:R-:W-:Y:S01]  /*1650*/  ULDC UR6, c[0x0][0x284] ;  /* 0x0000a10000067ab9 */ /* 0x000fe20000000800 */
[--C-:B------:R-:W-:Y:S01]  /*1660*/  SHF.R.S32.HI R92, RZ, 0x2, R4.reuse ;  /* 0x00000002ff5c7819 */ /* 0x100fe20000011404 */
[----:B------:R-:W-:Y:S01]  /*1670*/  USEL UR43, UR40, 0x1, UP0 ;  /* 0x00000001282b7887 */ /* 0x000fe20008000000 */
[----:B------:R-:W-:Y:S01]  /*1680*/  SHF.R.S32.HI R5, RZ, 0x1f, R4 ;  /* 0x0000001fff057819 */ /* 0x000fe20000011404 */
[----:B------:R-:W-:Y:S01]  /*1690*/  USHF.L.U32 UR46, UR40, 0x1, URZ ;  /* 0x00000001282e7899 */ /* 0x000fe2000800063f */
[----:B------:R-:W-:Y:S01]  /*16a0*/  LOP3.LUT R4, R4, 0xfffffffc, RZ, 0xc0, !PT ;  /* 0xfffffffc04047812 */ /* 0x000fe200078ec0ff */
[----:B------:R-:W-:Y:S01]  /*16b0*/  UIADD3 UR43, -UR43, UR40, URZ ;  /* 0x000000282b2b7290 */ /* 0x000fe2000fffe13f */
[----:B------:R-:W-:-:S02]  /*16c0*/  LEA.HI R5, R5, R92, RZ, 0x3 ;  /* 0x0000005c05057211 */ /* 0x000fc400078f18ff */
[----:B------:R-:W-:Y:S01]  /*16d0*/  ISETP.NE.AND P0, PT, R14, RZ, PT ;  /* 0x000000ff0e00720c */ /* 0x000fe20003f05270 */
[----:B---3--:R-:W-:Y:S01]  /*16e0*/  IMAD.IADD R91, R3, 0x1, -R4 ;  /* 0x00000001035b7824 */ /* 0x008fe200078e0a04 */
[----:B------:R-:W-:Y:S01]  /*16f0*/  LOP3.LUT R5, R5, 0xfffffff8, RZ, 0xc0, !PT ;  /* 0xfffffff805057812 */ /* 0x000fe200078ec0ff */
[----:B------:R-:W-:Y:S01]  /*1700*/  USHF.L.U32 UR42, UR42, 0x3, URZ ;  /* 0x000000032a2a7899 */ /* 0x000fe2000800063f */
[----:B------:R-:W-:Y:S02]  /*1710*/  LOP3.LUT R102, R16, 0x1, RZ, 0xfc, !PT ;  /* 0x0000000110667812 */ /* 0x000fe400078efcff */
[----:B------:R-:W-:Y:S01]  /*1720*/  SEL R103, RZ, 0x1, P0 ;  /* 0x00000001ff677807 */ /* 0x000fe20000000000 */
[----:B------:R-:W-:Y:S01]  /*1730*/  IMAD.IADD R92, R92, 0x1, -R5 ;  /* 0x000000015c5c7824 */ /* 0x000fe200078e0a05 */
[----:B-1----:R-:W-:Y:S01]  /*1740*/  ULEA UR41, UR4, UR41, 0x18 ;  /* 0x0000002904297291 */ /* 0x002fe2000f8ec03f */
[----:B------:R-:W-:Y:S01]  /*1750*/  SHF.R.S32.HI R5, RZ, 0x5, R0 ;  /* 0x00000005ff057819 */ /* 0x000fe20000011400 */
[----:B------:R-:W-:-:S02]  /*1760*/  IMAD.U32 R95, RZ, RZ, UR42 ;  /* 0x0000002aff5f7e24 */ /* 0x000fc4000f8e00ff */
[----:B------:R-:W-:Y:S01]  /*1770*/  UIADD3 UR47, UR41, 0x130, URZ ;  /* 0x00000130292f7890 */ /* 0x000fe2000fffe03f */
[--C-:B------:R-:W-:Y:S01]  /*1780*/  SHF.R.S32.HI R93, RZ, 0x1f, R92.reuse ;  /* 0x0000001fff5d7819 */ /* 0x100fe2000001145c */
[----:B------:R-:W-:Y:S01]  /*1790*/  UIADD3 UR4, UR41, 0x200, URZ ;  /* 0x0000020029047890 */ /* 0x000fe2000fffe03f */
[--C-:B------:R-:W-:Y:S01]  /*17a0*/  IMAD R98, R5, -0x10, -R92.reuse ;  /* 0xfffffff005627824 */ /* 0x100fe200078e0a5c */
[----:B------:R-:W-:Y:S01]  /*17b0*/  UIADD3 UR5, UR41, 0x12200, URZ ;  /* 0x0001220029057890 */ /* 0x000fe2000fffe03f */
[----:B------:R-:W-:Y:S01]  /*17c0*/  LOP3.LUT R97, R95, 0x8, RZ, 0xc0, !PT ;  /* 0x000000085f617812 */ /* 0x000fe200078ec0ff */
[----:B------:R-:W-:Y:S01]  /*17d0*/  USHF.R.U32.HI UR4, URZ, 0x4, UR4 ;  /* 0x000000043f047899 */ /* 0x000fe20008011604 */
[----:B------:R-:W-:Y:S01]  /*17e0*/  IMAD.U32 R94, RZ, RZ, UR47 ;  /* 0x0000002fff5e7e24 */ /* 0x000fe2000f8e00ff */
[----:B------:R-:W-:Y:S01]  /*17f0*/  USHF.R.U32.HI UR5, URZ, 0x4, UR5 ;  /* 0x000000043f057899 */ /* 0x000fe20008011605 */
[----:B------:R-:W-:Y:S01]  /*1800*/  IMAD.WIDE R92, R5, 0x10, R92 ;  /* 0x00000010055c7825 */ /* 0x000fe200078e025c */
[----:B------:R-:W-:Y:S01]  /*1810*/  ULOP3.LUT UR4, UR4, 0x3fff, URZ, 0xc0, !UPT ;  /* 0x00003fff04047892 */ /* 0x000fe2000f8ec03f */
[----:B------:R-:W-:Y:S01]  /*1820*/  LOP3.LUT R95, R95, 0x8, RZ, 0xc, !PT ;  /* 0x000000085f5f7812 */ /* 0x000fe200078e0cff */
[----:B------:R-:W-:Y:S01]  /*1830*/  ULOP3.LUT UR5, UR5, 0x3fff, URZ, 0xc0, !UPT ;  /* 0x00003fff05057892 */ /* 0x000fe2000f8ec03f */
[----:B------:R-:W-:Y:S01]  /*1840*/  VIADD R96, R94, UR42 ;  /* 0x0000002a5e607c36 */ /* 0x000fe20008000000 */
[----:B------:R-:W-:Y:S01]  /*1850*/  LOP3.LUT R97, R97, 0x18, RZ, 0x3c, !PT ;  /* 0x0000001861617812 */ /* 0x000fe200078e3cff */
[----:B------:R-:W-:Y:S01]  /*1860*/  VIADD R98, R98, UR6 ;  /* 0x0000000662627c36 */ /* 0x000fe20008000000 */
[----:B------:R-:W-:-:S02]  /*1870*/  ULOP3.LUT UR44, UR4, 0x10000, URZ, 0xfc, !UPT ;  /* 0x00010000042c7892 */ /* 0x000fc4000f8efc3f */
[----:B------:R-:W-:-:S12]  /*1880*/  ULOP3.LUT UR45, UR5, 0x10000, URZ, 0xfc, !UPT ;  /* 0x00010000052d7892 */ /* 0x000fd8000f8efc3f */
.L_x_167:
[----:B------:R-:W-:Y:S01]  /*1890*/  SHF.L.U32 R3, R103, 0x1f, RZ ;  /* 0x0000001f67037819 */ /* 0x000fe200000006ff */
[----:B------:R-:W-:Y:S02]  /*18a0*/  ULDC UR4, c[0x0][0x28c] ;  /* 0x0000a30000047ab9 */ /* 0x000fe40000000800 */
[----:B------:R-:W-:Y:S01]  /*18b0*/  ISETP.LT.AND P1, PT, RZ, UR4, PT ;  /* 0x00000004ff007c0c */ /* 0x000fe2000bf21270 */
[----:B------:R-:W1:Y:S02]  /*18c0*/  SYNCS.PHASECHK.TRANS64.TRYWAIT P0, [R94+UR42], R3 ;  /* 0x000000035e0075a7 */ /* 0x000e64000800016a */
[----:B-1-3--:R-:W-:Y:S10]  /*18d0*/  @!P0 BRA `(.L_x_20) ;  /* 0x0000006800388947 */ /* 0x00aff40003800000 */
.L_x_203:
[----:B------:R-:W-:Y:S05]  /*18e0*/  @P1 BRA `(.L_x_21) ;  /* 0x0000000000401947 */ /* 0x000fea0003800000 */
[----:B------:R-:W-:Y:S01]  /*18f0*/  MOV R0, 0x0 ;  /* 0x0000000000007802 */ /* 0x000fe20000000f00 */
[----:B------:R-:W-:Y:S01]  /*1900*/  ULDC.64 UR4, c[0x4][0x68] ;  /* 0x01001a0000047ab9 */ /* 0x000fe20000000a00 */
[----:B------:R-:W-:Y:S01]  /*1910*/  ULDC.64 UR6, c[0x4][0x8] ;  /* 0x0100020000067ab9 */ /* 0x000fe20000000a00 */
[----:B------:R-:W-:Y:S01]  /*1920*/  IMAD.U32 R4, RZ, RZ, UR4 ;  /* 0x00000004ff047e24 */ /* 0x000fe2000f8e00ff */
[----:B------:R2:W3:Y:S01]  /*1930*/  LDC.64 R14, c[0x4][R0] ;  /* 0x01000000000e7b82 */ /* 0x0004e20000000a00 */
[----:B------:R-:W-:Y:S01]  /*1940*/  IMAD.U32 R5, RZ, RZ, UR5 ;  /* 0x00000005ff057e24 */ /* 0x000fe2000f8e00ff */
[----:B------:R-:W-:Y:S01]  /*1950*/  ULDC.64 UR4, c[0x4][0x70] ;  /* 0x01001c0000047ab9 */ /* 0x000fe20000000a00 */
[----:B------:R-:W-:Y:S02]  /*1960*/  IMAD.U32 R10, RZ, RZ, UR6 ;  /* 0x00000006ff0a7e24 */ /* 0x000fe4000f8e00ff */
[----:B------:R-:W-:Y:S02]  /*1970*/  IMAD.U32 R6, RZ, RZ, UR4 ;  /* 0x00000004ff067e24 */ /* 0x000fe4000f8e00ff */
[----:B------:R-:W-:-:S02]  /*1980*/  IMAD.U32 R7, RZ, RZ, UR5 ;  /* 0x00000005ff077e24 */ /* 0x000fc4000f8e00ff */
[----:B------:R-:W-:Y:S02]  /*1990*/  IMAD.U32 R11, RZ, RZ, UR7 ;  /* 0x00000007ff0b7e24 */ /* 0x000fe4000f8e00ff */
[----:B------:R-:W-:Y:S02]  /*19a0*/  IMAD.MOV.U32 R8, RZ, RZ, 0x1e1 ;  /* 0x000001e1ff087424 */ /* 0x000fe400078e00ff */
[----:B0-----:R-:W-:Y:S02]  /*19b0*/  IMAD.MOV.U32 R12, RZ, RZ, 0x1 ;  /* 0x00000001ff0c7424 */ /* 0x001fe400078e00ff */
[----:B--2---:R-:W-:-:S07]  /*19c0*/  IMAD.MOV.U32 R13, RZ, RZ, RZ ;  /* 0x000000ffff0d7224 */ /* 0x004fce00078e00ff */
[----:B------:R-:W-:-:S07]  /*19d0*/  LEPC R20, `(.L_x_21) ;  /* 0x000000001014794e */ /* 0x000fce0000000000 */
[----:B-1-3-5:R-:W-:Y:S05]  /*19e0*/  CALL.ABS.NOINC R14 ;  /* 0x000000000e007343 */ /* 0x02afea0003c00000 */
.L_x_21:
[----:B------:R-:W-:-:S13]  /*19f0*/  ISETP.NE.AND P0, PT, R102, 0x3, PT ;  /* 0x000000036600780c */ /* 0x000fda0003f05270 */
[----:B------:R-:W-:Y:S05]  /*1a00*/  @!P0 BRA `(.L_x_22) ;  /* 0x0000000000048947 */ /* 0x000fea0003800000 */
[----:B------:R-:W-:Y:S01]  /*1a10*/  BPT.TRAP 0x1 ;  /* 0x000000040000795c */ /* 0x000fe20000300000 */
.L_x_22:
[----:B-1----:R-:W-:Y:S02]  /*1a20*/  IMAD.U32 R3, RZ, RZ, UR38 ;  /* 0x00000026ff037e24 */ /* 0x002fe4000f8e00ff */
[----:B------:R-:W-:-:S03]  /*1a30*/  IMAD.U32 R0, RZ, RZ, UR39 ;  /* 0x00000027ff007e24 */ /* 0x000fc6000f8e00ff */
[----:B------:R-:W-:Y:S02]  /*1a40*/  LEA R3, R3, UR41, 0x3 ;  /* 0x0000002903037c11 */ /* 0x000fe4000f8e18ff */
[----:B------:R-:W-:-:S04]  /*1a50*/  SHF.L.U32 R0, R0, 0x1f, RZ ;  /* 0x0000001f00007819 */ /* 0x000fc800000006ff */
[----:B------:R1:W2:Y:S01]  /*1a60*/  SYNCS.PHASECHK.TRANS64.TRYWAIT P1, [R3+URZ], R0 ;  /* 0x00000000030075a7 */ /* 0x0002a2000802017f */
[----:B------:R-:W-:Y:S05]  /*1a70*/  @!P0 BRA `(.L_x_23) ;  /* 0x0000000000048947 */ /* 0x000fea0003800000 */
[----:B------:R-:W-:Y:S01]  /*1a80*/  BPT.TRAP 0x1 ;  /* 0x000000040000795c */ /* 0x000fe20000300000 */
.L_x_23:
[----:B--2---:R-:W-:Y:S05]  /*1a90*/  @P1 BRA `(.L_x_24) ;  /* 0x0000000000081947 */ /* 0x004fea0003800000 */
[----:B------:R-:W2:Y:S02]  /*1aa0*/  SYNCS.PHASECHK.TRANS64.TRYWAIT P1, [R3+URZ], R0 ;  /* 0x00000000030075a7 */ /* 0x000ea4000802017f */
[----:B--2---:R-:W-:Y:S05]  /*1ab0*/  @!P1 BRA `(.L_x_25) ;  /* 0x0000006400d49947 */ /* 0x004fea0003800000 */
.L_x_24:
[----:B------:R-:W-:Y:S05]  /*1ac0*/  WARPSYNC.ALL ;  /* 0x0000000000007948 */ /* 0x000fea0003800000 */
[----:B------:R-:W-:Y:S01]  /*1ad0*/  ULEA UR4, UR38, UR44, 0x8 ;  /* 0x0000002c26047291 */ /* 0x000fe2000f8e403f */
[----:B------:R-:W-:Y:S01]  /*1ae0*/  WARPGROUP.ARRIVE ;  /* 0x00000000000079c5 */ /* 0x000fe20000000000 */
[----:B------:R-:W-:Y:S01]  /*1af0*/  ULEA UR6, UR38, UR45, 0x9 ;  /* 0x0000002d26067291 */ /* 0x000fe2000f8e483f */
[----:B-12---:R-:W-:Y:S01]  /*1b00*/  IMAD.U32 R0, RZ, RZ, UR43 ;  /* 0x0000002bff007e24 */ /* 0x006fe2000f8e00ff */
[----:B------:R-:W-:Y:S01]  /*1b10*/  UMOV UR5, 0x80000020 ;  /* 0x8000002000057882 */ /* 0x000fe20000000000 */
[----:B------:R-:W-:-:S03]  /*1b20*/  UMOV UR7, 0x80000020 ;  /* 0x8000002000077882 */ /* 0x000fc60000000000 */
[----:B------:R-:W-:-:S03]  /*1b30*/  ISETP.GE.AND P1, PT, R0, 0x1, PT ;  /* 0x000000010000780c */ /* 0x000fc60003f26270 */
[----:B------:R-:W-:Y:S01]  /*1b40*/  HGMMA.64x128x16.F32 R24, gdesc[UR4], RZ, !UPT, gsb0 ;  /* 0x01e00000041879f0 */ /* 0x000fe2000c0008ff */
[----:B------:R-:W-:Y:S02]  /*1b50*/  UIADD3 UR4, UR4, 0x2, URZ ;  /* 0x0000000204047890 */ /* 0x000fe4000fffe03f */
[----:B------:R-:W-:Y:S01]  /*1b60*/  UIADD3 UR6, UR6, 0x2, URZ ;  /* 0x0000000206067890 */ /* 0x000fe2000fffe03f */
[----:B------:R-:W-:Y:S01]  /*1b70*/  UMOV UR5, 0x80000020 ;  /* 0x8000002000057882 */ /* 0x000fe20000000000 */
[----:B------:R-:W-:Y:S01]  /*1b80*/  UMOV UR7, 0x80000020 ;  /* 0x8000002000077882 */ /* 0x000fe20000000000 */
[----:B------:R-:W-:Y:S02]  /*1b90*/  WARPGROUP.DEPBAR.LE gsb0, 0x0 ;  /* 0x00008000000079c5 */ /* 0x000fe40000010000 */
[----:B------:R-:W-:-:S06]  /*1ba0*/  WARPGROUP.ARRIVE ;  /* 0x00000000000079c5 */ /* 0x000fcc0000000000 */
[----:B------:R-:W-:Y:S03]  /*1bb0*/  HGMMA.64x128x16.F32 R24, gdesc[UR4], R24, gsb0 ;  /* 0x01e00000041879f0 */ /* 0x000fe60008000818 */
[----:B------:R-:W-:Y:S02]  /*1bc0*/  WARPGROUP.DEPBAR.LE gsb0, 0x0 ;  /* 0x00008000000079c5 */ /* 0x000fe40000010000 */
[----:B------:R-:W-:Y:S05]  /*1bd0*/  @!P1 BRA `(.L_x_26) ;  /* 0x0000000000d49947 */ /* 0x000fea0003800000 */
[----:B------:R-:W-:Y:S01]  /*1be0*/  UIADD3 UR4, UR38, 0x1, URZ ;  /* 0x0000000126047890 */ /* 0x000fe2000fffe03f */
[----:B------:R-:W-:Y:S02]  /*1bf0*/  IMAD.U32 R0, RZ, RZ, UR43 ;  /* 0x0000002bff007e24 */ /* 0x000fe4000f8e00ff */
[----:B------:R-:W-:Y:S01]  /*1c00*/  IMAD.U32 R3, RZ, RZ, UR38 ;  /* 0x00000026ff037e24 */ /* 0x000fe2000f8e00ff */
[----:B------:R-:W-:-:S04]  /*1c10*/  UISETP.NE.AND UP0, UPT, UR4, 0x12, UPT ;  /* 0x000000120400788c */ /* 0x000fc8000bf05270 */
[----:B------:R-:W-:Y:S02]  /*1c20*/  USEL UR5, URZ, 0x1, UP0 ;  /* 0x000000013f057887 */ /* 0x000fe40008000000 */
[----:B------:R-:W-:Y:S02]  /*1c30*/  USEL UR8, UR4, URZ, UP0 ;  /* 0x0000003f04087287 */ /* 0x000fe40008000000 */
[----:B------:R-:W-:-:S06]  /*1c40*/  ULOP3.LUT UR5, UR39, UR5, URZ, 0x3c, !UPT ;  /* 0x0000000527057292 */ /* 0x000fcc000f8e3c3f */
[----:B------:R-:W-:-:S07]  /*1c50*/  IMAD.U32 R6, RZ, RZ, UR5 ;  /* 0x00000005ff067e24 */ /* 0x000fce000f8e00ff */
.L_x_33:
[----:B------:R-:W-:Y:S05]  /*1c60*/  @!P0 BRA `(.L_x_27) ;  /* 0x0000000000048947 */ /* 0x000fea0003800000 */
[----:B------:R-:W-:Y:S01]  /*1c70*/  BPT.TRAP 0x1 ;  /* 0x000000040000795c */ /* 0x000fe20000300000 */
.L_x_27:
[----:B------:R-:W-:Y:S01]  /*1c80*/  ULEA UR4, UR8, UR41, 0x3 ;  /* 0x0000002908047291 */ /* 0x000fe2000f8e183f */
[----:B------:R-:W-:-:S08]  /*1c90*/  SHF.L.U32 R4, R6, 0x1f, RZ ;  /* 0x0000001f06047819 */ /* 0x000fd000000006ff */
[----:B------:R1:W2:Y:S01]  /*1ca0*/  SYNCS.PHASECHK.TRANS64.TRYWAIT P1, [UR4], R4 ;  /* 0x00000004ff0075a7 */ /* 0x0002a20008020144 */
[----:B------:R-:W-:Y:S05]  /*1cb0*/  @!P0 BRA `(.L_x_28) ;  /* 0x0000000000048947 */ /* 0x000fea0003800000 */
[----:B------:R-:W-:Y:S01]  /*1cc0*/  BPT.TRAP 0x1 ;  /* 0x000000040000795c */ /* 0x000fe20000300000 */
.L_x_28:
[----:B--2---:R-:W-:Y:S05]  /*1cd0*/  @P1 BRA `(.L_x_29) ;  /* 0x0000000000081947 */ /* 0x004fea0003800000 */
[----:B------:R-:W2:Y:S02]  /*1ce0*/  SYNCS.PHASECHK.TRANS64.TRYWAIT P1, [UR4], R4 ;  /* 0x00000004ff0075a7 */ /* 0x000ea40008020144 */
[----:B--2---:R-:W-:Y:S05]  /*1cf0*/  @!P1 BRA `(.L_x_30) ;  /* 0x0000006400589947 */ /* 0x004fea0003800000 */
.L_x_29:
[----:B------:R-:W-:Y:S01]  /*1d00*/  ULEA UR4, UR8, UR44, 0x8 ;  /* 0x0000002c08047291 */ /* 0x000fe2000f8e403f */
[----:B------:R-:W-:Y:S01]  /*1d10*/  WARPGROUP.ARRIVE ;  /* 0x00000000000079c5 */ /* 0x000fe20000000000 */
[----:B------:R-:W-:Y:S01]  /*1d20*/  ULEA UR6, UR8, UR45, 0x9 ;  /* 0x0000002d08067291 */ /* 0x000fe2000f8e483f */
[----:B------:R-:W-:Y:S01]  /*1d30*/  UMOV UR5, 0x80000020 ;  /* 0x8000002000057882 */ /* 0x000fe20000000000 */
[----:B------:R-:W-:-:S07]  /*1d40*/  UMOV UR7, 0x80000020 ;  /* 0x8000002000077882 */ /* 0x000fce0000000000 */
[----:B------:R-:W-:Y:S01]  /*1d50*/  HGMMA.64x128x16.F32 R24, gdesc[UR4], R24, gsb0 ;  /* 0x01e00000041879f0 */ /* 0x000fe20008000818 */
        /* <DEDUP_REMOVED lines=9> */
[----:B------:R-:W-:Y:S01]  /*1df0*/  BPT.TRAP 0x1 ;  /* 0x000000040000795c */ /* 0x000fe20000300000 */
.L_x_31:
[----:B------:R-:W-:-:S13]  /*1e00*/  ISETP.NE.AND P1, PT, R99, RZ, PT ;  /* 0x000000ff6300720c */ /* 0x000fda0003f25270 */
[----:B-12---:R-:W-:-:S05]  /*1e10*/  @P1 LEA R4, R3, UR41, 0x3 ;  /* 0x0000002903041c11 */ /* 0x006fca000f8e18ff */
[----:B------:R-:W-:-:S05]  /*1e20*/  @P1 VIADD R5, R4, 0x90 ;  /* 0x0000009004051836 */ /* 0x000fca0000000000 */
[----:B------:R-:W-:-:S04]  /*1e30*/  @P1 PRMT R5, R88, 0x654, R5 ;  /* 0x0000065458051816 */ /* 0x000fc80000000005 */
[----:B------:R1:W-:Y:S01]  /*1e40*/  @P1 SYNCS.ARRIVE.TRANS64.RED.A1T0 RZ, [R5+URZ], RZ ;  /* 0x000000ff05ff19a7 */ /* 0x0003e2000810043f */
[----:B------:R-:W-:-:S13]  /*1e50*/  ISETP.GT.U32.AND P1, PT, R16, 0x1, PT ;  /* 0x000000011000780c */ /* 0x000fda0003f24070 */
[----:B-1----:R-:W-:Y:S05]  /*1e60*/  @P1 BRA `(.L_x_32) ;  /* 0x0000000000041947 */ /* 0x002fea0003800000 */
[----:B------:R-:W-:Y:S01]  /*1e70*/  BPT.TRAP 0x1 ;  /* 0x000000040000795c */ /* 0x000fe20000300000 */
.L_x_32:
[----:B------:R-:W-:Y:S01]  /*1e80*/  UIADD3 UR8, UR8, 0x1, URZ ;  /* 0x0000000108087890 */ /* 0x000fe2000fffe03f */
[C---:B------:R-:W-:Y:S01]  /*1e90*/  ISETP.GT.AND P2, PT, R0.reuse, 0x1, PT ;  /* 0x000000010000780c */ /* 0x040fe20003f44270 */
[----:B------:R-:W-:Y:S02]  /*1ea0*/  VIADD R3, R3, 0x1 ;  /* 0x0000000103037836 */ /* 0x000fe40000000000 */
[----:B------:R-:W-:Y:S01]  /*1eb0*/  UISETP.NE.AND UP0, UPT, UR8, 0x12, UPT ;  /* 0x000000120800788c */ /* 0x000fe2000bf05270 */
[----:B------:R-:W-:Y:S02]  /*1ec0*/  VIADD R0, R0, 0xffffffff ;  /* 0xffffffff00007836 */ /* 0x000fe40000000000 */
[C---:B------:R-:W-:Y:S01]  /*1ed0*/  ISETP.NE.AND P1, PT, R3.reuse, 0x12, PT ;  /* 0x000000120300780c */ /* 0x040fe20003f25270 */
[----:B------:R-:W-:Y:S02]  /*1ee0*/  USEL UR4, URZ, 0x1, UP0 ;  /* 0x000000013f047887 */ /* 0x000fe40008000000 */
[----:B------:R-:W-:Y:S01]  /*1ef0*/  USEL UR8, UR8, URZ, UP0 ;  /* 0x0000003f08087287 */ /* 0x000fe20008000000 */
[----:B------:R-:W-:-:S03]  /*1f00*/  SEL R3, R3, RZ, P1 ;  /* 0x000000ff03037207 */ /* 0x000fc60000800000 */
[----:B------:R-:W-:Y:S01]  /*1f10*/  LOP3.LUT R6, R6, UR4, RZ, 0x3c, !PT ;  /* 0x0000000406067c12 */ /* 0x000fe2000f8e3cff */
[----:B------:R-:W-:Y:S07]  /*1f20*/  @P2 BRA `(.L_x_33) ;  /* 0xfffffffc004c2947 */ /* 0x000fee000383ffff */
.L_x_26:
[----:B------:R-:W1:Y:S01]  /*1f30*/  LDC R0, c[0x0][0x28c] ;  /* 0x0000a300ff007b82 */ /* 0x000e620000000800 */
[----:B------:R2:W-:Y:S01]  /*1f40*/  SYNCS.ARRIVE.TRANS64.A1T0 RZ, [R95+UR47], RZ ;  /* 0x000000ff5fff79a7 */ /* 0x0005e2000810002f */
[----:B-1----:R-:W-:-:S13]  /*1f50*/  ISETP.GE.AND P1, PT, R0, 0x1, PT ;  /* 0x000000010000780c */ /* 0x002fda0003f26270 */
[----:B--2---:R-:W-:Y:S05]  /*1f60*/  @!P1 BRA `(.L_x_34) ;  /* 0x0000000000449947 */ /* 0x004fea0003800000 */
[----:B------:R-:W-:Y:S05]  /*1f70*/  @!P0 BRA `(.L_x_35) ;  /* 0x0000000000048947 */ /* 0x000fea0003800000 */
[----:B------:R-:W-:Y:S01]  /*1f80*/  BPT.TRAP 0x1 ;  /* 0x000000040000795c */ /* 0x000fe20000300000 */
.L_x_35:
[----:B------:R-:W-:-:S13]  /*1f90*/  ISETP.NE.AND P0, PT, R99, RZ, PT ;  /* 0x000000ff6300720c */ /* 0x000fda0003f05270 */
[----:B------:R-:W-:-:S05]  /*1fa0*/  VOTEU.ANY UP0, P0 ;  /* 0x00000000003f7886 */ /* 0x000fca0000000100 */
[----:B------:R-:W-:-:S06]  /*1fb0*/  @UP0 UIADD3 UR4, UR43, UR38, URZ ;  /* 0x000000262b040290 */ /* 0x000fcc000fffe03f */
[----:B------:R-:W-:Y:S02]  /*1fc0*/  IMAD.U32 R4, RZ, RZ, UR4 ;  /* 0x00000004ff047e24 */ /* 0x000fe4000f8e00ff */
[----:B------:R-:W-:Y:S02]  /*1fd0*/  IMAD.U32 R3, RZ, RZ, UR4 ;  /* 0x00000004ff037e24 */ /* 0x000fe4000f8e00ff */
[----:B------:R-:W-:-:S05]  /*1fe0*/  @P0 IMAD.WIDE.U32 R4, R4, 0x38e38e39, RZ ;  /* 0x38e38e3904040825 */ /* 0x000fca00078e00ff */
[----:B------:R-:W-:-:S05]  /*1ff0*/  @P0 SHF.R.U32.HI R0, RZ, 0x2, R5 ;  /* 0x00000002ff000819 */ /* 0x000fca0000011605 */
[----:B------:R-:W-:-:S05]  /*2000*/  @P0 IMAD R0, R0, -0x12, R3 ;  /* 0xffffffee00000824 */ /* 0x000fca00078e0203 */
[----:B------:R-:W-:-:S05]  /*2010*/  @P0 LEA R0, R0, UR41, 0x3 ;  /* 0x0000002900000c11 */ /* 0x000fca000f8e18ff */
[----:B------:R-:W-:-:S05]  /*2020*/  @P0 VIADD R3, R0, 0x90 ;  /* 0x0000009000030836 */ /* 0x000fca0000000000 */
[----:B------:R-:W-:-:S04]  /*2030*/  @P0 PRMT R3, R88, 0x654, R3 ;  /* 0x0000065458030816 */ /* 0x000fc80000000003 */
[----:B------:R1:W-:Y:S01]  /*2040*/  @P0 SYNCS.ARRIVE.TRANS64.RED.A1T0 RZ, [R3+URZ], RZ ;  /* 0x000000ff03ff09a7 */ /* 0x0003e2000810043f */
[----:B------:R-:W-:-:S13]  /*2050*/  ISETP.GT.U32.AND P0, PT, R16, 0x1, PT ;  /* 0x000000011000780c */ /* 0x000fda0003f04070 */
[----:B-1----:R-:W-:Y:S05]  /*2060*/  @P0 BRA `(.L_x_34) ;  /* 0x0000000000040947 */ /* 0x002fea0003800000 */
[----:B------:R-:W-:Y:S01]  /*2070*/  BPT.TRAP 0x1 ;  /* 0x000000040000795c */ /* 0x000fe20000300000 */
.L_x_34:
[----:B------:R-:W-:Y:S01]  /*2080*/  SHF.L.U32 R3, R103, 0x1f, RZ ;  /* 0x0000001f67037819 */ /* 0x000fe200000006ff */
[----:B------:R-:W-:Y:S01]  /*2090*/  UIADD3 UR38, UR46, UR38, URZ ;  /* 0x000000262e267290 */ /* 0x000fe2000fffe03f */
[----:B------:R-:W1:Y:S01]  /*20a0*/  LDC R0, c[0x0][0x288] ;  /* 0x0000a200ff007b82 */ /* 0x000e620000000800 */
[----:B------:R-:W-:Y:S01]  /*20b0*/  UISETP.GE.U32.AND UP1, UPT, UR46, 0x12, UPT ;  /* 0x000000122e00788c */ /* 0x000fe2000bf26070 */
[----:B------:R-:W-:Y:S01]  /*20c0*/  IMAD.SHL.U32 R10, R91, 0x2, RZ ;  /* 0x000000025b0a7824 */ /* 0x000fe200078e00ff */
[----:B------:R-:W-:Y:S02]  /*20d0*/  UISETP.GT.U32.AND UP0, UPT, UR38, 0x11, UPT ;  /* 0x000000112600788c */ /* 0x000fe4000bf04070 */
[----:B------:R-:W-:Y:S02]  /*20e0*/  UIMAD.WIDE.U32 UR4, UR38, 0x38e38e39, URZ ;  /* 0x38e38e39260478a5 */ /* 0x000fe4000f8e003f */
[----:B------:R-:W-:Y:S01]  /*20f0*/  UISETP.LT.U32.AND UP0, UPT, UR46, 0x12, UP0 ;  /* 0x000000122e00788c */ /* 0x000fe20008701070 */
[----:B------:R-:W2:Y:S01]  /*2100*/  SYNCS.PHASECHK.TRANS64.TRYWAIT P0, [R94+UR42+0x10], R3 ;  /* 0x000010035e0075a7 */ /* 0x000ea2000800016a */
[----:B------:R-:W-:Y:S01]  /*2110*/  USHF.R.U32.HI UR4, URZ, 0x2, UR5 ;  /* 0x000000023f047899 */ /* 0x000fe20008011605 */
[----:B------:R-:W-:Y:S01]  /*2120*/  SHF.R.S32.HI R11, RZ, 0x1f, R10 ;  /* 0x0000001fff0b7819 */ /* 0x000fe2000001140a */
[----:B------:R-:W-:-:S02]  /*2130*/  USEL UR6, URZ, 0x1, !UP0 ;  /* 0x000000013f067887 */ /* 0x000fc4000c000000 */
[----:B------:R-:W-:Y:S02]  /*2140*/  UIMAD UR38, UR4, -0x12, UR38 ;  /* 0xffffffee042678a4 */ /* 0x000fe4000f8e0226 */
[----:B------:R-:W-:-:S04]  /*2150*/  ULOP3.LUT UR39, UR39, UR6, URZ, 0x3c, !UPT ;  /* 0x0000000627277292 */ /* 0x000fc8000f8e3c3f */
[----:B------:R-:W-:Y:S01]  /*2160*/  @UP1 ULOP3.LUT UR39, UR39, 0x1, UR4, 0x78, !UPT ;  /* 0x0000000127271892 */ /* 0x000fe2000f8e7804 */
[----:B-12---:R-:W-:Y:S11]  /*2170*/  @!P0 BRA `(.L_x_36) ;  /* 0x0000006000508947 */ /* 0x006ff60003800000 */
.L_x_204:
[----:B------:R-:W-:Y:S01]  /*2180*/  IMAD.SHL.U32 R9, R19, 0x40, RZ ;  /* 0x0000004013097824 */ /* 0x000fe200078e00ff */
[----:B------:R-:W-:Y:S01]  /*2190*/  ULDC UR6, c[0x0][0x284] ;  /* 0x0000a10000067ab9 */ /* 0x000fe20000000800 */
[----:B------:R-:W-:Y:S01]  /*21a0*/  IMAD.SHL.U32 R20, R22, 0x80, RZ ;  /* 0x0000008016147824 */ /* 0x000fe200078e00ff */
[----:B0-----:R-:W-:Y:S01]  /*21b0*/  SHF.R.S32.HI R13, RZ, 0x1f, R2 ;  /* 0x0000001fff0d7819 */ /* 0x001fe20000011402 */
[----:B------:R-:W-:Y:S01]  /*21c0*/  ULDC.64 UR4, c[0x0][0x5d0] ;  /* 0x0001740000047ab9 */ /* 0x000fe20000000a00 */
[----:B------:R-:W-:Y:S01]  /*21d0*/  ISETP.GE.AND P0, PT, R9, UR6, PT ;  /* 0x0000000609007c0c */ /* 0x000fe2000bf06270 */
[----:B------:R-:W-:Y:S01]  /*21e0*/  IMAD.WIDE.U32 R4, R2, UR4, R10 ;  /* 0x0000000402047c25 */ /* 0x000fe2000f8e000a */
[----:B------:R-:W-:Y:S02]  /*21f0*/  SHF.R.S32.HI R21, RZ, 0x1f, R20 ;  /* 0x0000001fff157819 */ /* 0x000fe40000011414 */
[C---:B------:R-:W-:Y:S01]  /*2200*/  ISETP.GE.OR P0, PT, R20.reuse, R0, P0 ;  /* 0x000000001400720c */ /* 0x040fe20000706670 */
[----:B-1----:R-:W-:Y:S01]  /*2210*/  IMAD R3, R13, UR4, RZ ;  /* 0x000000040d037c24 */ /* 0x002fe2000f8e02ff */
[----:B------:R-:W-:-:S03]  /*2220*/  IADD3 R4, P1, R20, R4, RZ ;  /* 0x0000000414047210 */ /* 0x000fc60007f3e0ff */
[----:B------:R-:W-:-:S05]  /*2230*/  IMAD R3, R2, UR5, R3 ;  /* 0x0000000502037c24 */ /* 0x000fca000f8e0203 */
[----:B------:R-:W-:-:S03]  /*2240*/  IADD3.X R5, R21, R5, R3, P1, !PT ;  /* 0x0000000515057210 */ /* 0x000fc60000ffe403 */
[----:B------:R-:W-:Y:S05]  /*2250*/  @P0 BRA `(.L_x_37) ;  /* 0x00000040001c0947 */ /* 0x000fea0003800000 */
[----:B------:R-:W0:Y:S01]  /*2260*/  LDC.64 R6, c[0x0][0x5c8] ;  /* 0x00017200ff067b82 */ /* 0x000e220000000a00 */
[----:B-----5:R-:W-:Y:S01]  /*2270*/  FSETP.NEU.AND P1, PT, R90, RZ, PT ;  /* 0x000000ff5a00720b */ /* 0x020fe20003f2d000 */
[----:B------:R-:W-:Y:S01]  /*2280*/  IMAD R3, R91, -0x2, R0 ;  /* 0xfffffffe5b037824 */ /* 0x000fe200078e0200 */
[----:B------:R-:W-:Y:S01]  /*2290*/  BSSY B0, `(.L_x_37) ;  /* 0x0000403000007945 */ /* 0x000fe20003800000 */
[----:B------:R-:W-:-:S04]  /*22a0*/  IMAD.WIDE R104, R19, 0x40, R92 ;  /* 0x0000004013687825 */ /* 0x000fc800078e025c */
[----:B------:R-:W-:Y:S02]  /*22b0*/  IMAD.IADD R3, R3, 0x1, -R20 ;  /* 0x0000000103037824 */ /* 0x000fe400078e0a14 */
[----:B------:R-:W-:-:S03]  /*22c0*/  IMAD.IADD R0, R98, 0x1, -R9 ;  /* 0x0000000162007824 */ /* 0x000fc600078e0a09 */
[----:B------:R-:W-:-:S04]  /*22d0*/  ISETP.GT.AND P0, PT, R3, RZ, PT ;  /* 0x000000ff0300720c */ /* 0x000fc80003f04270 */
[----:B------:R-:W-:Y:S01]  /*22e0*/  ISETP.GT.AND P3, PT, R0, RZ, P0 ;  /* 0x000000ff0000720c */ /* 0x000fe20000764270 */
[-C--:B0-----:R-:W-:Y:S02]  /*22f0*/  IMAD R8, R105, R6.reuse, RZ ;  /* 0x0000000669087224 */ /* 0x081fe400078e02ff */
[----:B------:R-:W-:-:S04]  /*2300*/  IMAD.WIDE.U32 R106, R104, R6, R4 ;  /* 0x00000006686a7225 */ /* 0x000fc800078e0004 */
[----:B------:R-:W-:-:S04]  /*2310*/  IMAD R5, R104, R7, R8 ;  /* 0x0000000768057224 */ /* 0x000fc800078e0208 */
[----:B------:R-:W-:Y:S01]  /*2320*/  IMAD.IADD R115, R107, 0x1, R5 ;  /* 0x000000016b737824 */ /* 0x000fe200078e0205 */
[----:B------:R-:W-:Y:S06]  /*2330*/  @!P1 BRA `(.L_x_38) ;  /* 0x0000002c00289947 */ /* 0x000fec0003800000 */
[----:B------:R-:W0:Y:S01]  /*2340*/  LDC.64 R108, c[0x0][0x5b8] ;  /* 0x00016e00ff6c7b82 */ /* 0x000e220000000a00 */
[----:B------:R-:W-:-:S07]  /*2350*/  ULDC.64 UR4, c[0x0][0x5c0] ;  /* 0x0001700000047ab9 */ /* 0x000fce0000000a00 */
[----:B------:R-:W1:Y:S08]  /*2360*/  LDC.64 R110, c[0x0][0x5b0] ;  /* 0x00016c00ff6e7b82 */ /* 0x000e700000000a00 */
[----:B------:R-:W2:Y:S01]  /*2370*/  LDC.64 R112, c[0x0][0x5a8] ;  /* 0x00016a00ff707b82 */ /* 0x000ea20000000a00 */
[-C--:B0-----:R-:W-:Y:S02]  /*2380*/  IMAD R8, R13, R108.reuse, RZ ;  /* 0x0000006c0d087224 */ /* 0x081fe400078e02ff */
[----:B------:R-:W-:-:S04]  /*2390*/  IMAD.WIDE.U32 R4, R2, R108, R10 ;  /* 0x0000006c02047225 */ /* 0x000fc800078e000a */
[----:B------:R-:W-:Y:S01]  /*23a0*/  IMAD R107, R2, R109, R8 ;  /* 0x0000006d026b7224 */ /* 0x000fe200078e0208 */
[----:B------:R-:W-:Y:S01]  /*23b0*/  IADD3 R12, P1, R20, R4, RZ ;  /* 0x00000004140c7210 */ /* 0x000fe20007f3e0ff */
[----:B-1----:R-:W-:-:S03]  /*23c0*/  IMAD R4, R105, R110, RZ ;  /* 0x0000006e69047224 */ /* 0x002fc600078e02ff */
[----:B------:R-:W-:Y:S01]  /*23d0*/  IADD3.X R13, R21, R5, R107, P1, !PT ;  /* 0x00000005150d7210 */ /* 0x000fe20000ffe46b */
[C---:B------:R-:W-:Y:S02]  /*23e0*/  IMAD R109, R104.reuse, R111, R4 ;  /* 0x0000006f686d7224 */ /* 0x040fe400078e0204 */
[----:B------:R-:W-:-:S04]  /*23f0*/  IMAD.WIDE.U32 R4, R104, R110, R12 ;  /* 0x0000006e68047225 */ /* 0x000fc800078e000c */
[----:B------:R-:W-:Y:S01]  /*2400*/  IMAD.IADD R5, R5, 0x1, R109 ;  /* 0x0000000105057824 */ /* 0x000fe200078e026d */
[----:B--2---:R-:W-:-:S04]  /*2410*/  LEA R14, P1, R4, R112, 0x1 ;  /* 0x00000070040e7211 */ /* 0x004fc800078208ff */
[----:B------:R-:W-:-:S05]  /*2420*/  LEA.HI.X R15, R4, R113, R5, 0x1, P1 ;  /* 0x00000071040f7211 */ /* 0x000fca00008f0c05 */
[----:B------:R0:W2:Y:S01]  /*2430*/  @P3 LDG.E.LTC128B.U16 R19, desc[UR36][R14.64] ;  /* 0x000000240e133981 */ /* 0x0000a2000c1e1520 */
[----:B------:R-:W-:Y:S01]  /*2440*/  IMAD.WIDE.U32 R4, R104, R110, R20 ;  /* 0x0000006e68047225 */ /* 0x000fe200078e0014 */
[----:B------:R-:W-:Y:S02]  /*2450*/  BSSY B1, `(.L_x_39) ;  /* 0x0000014000017945 */ /* 0x000fe40003800000 */
[----:B------:R-:W-:-:S04]  /*2460*/  IADD3 R100, P1, R10, R4, RZ ;  /* 0x000000040a647210 */ /* 0x000fc80007f3e0ff */
[----:B------:R-:W-:Y:S01]  /*2470*/  IADD3.X R101, R11, R109, R5, P1, !PT ;  /* 0x0000006d0b657210 */ /* 0x000fe20000ffe405 */
[----:B0-----:R-:W-:Y:S01]  /*2480*/  IMAD.SHL.U32 R14, R110, 0x8, RZ ;  /* 0x000000086e0e7824 */ /* 0x001fe200078e00ff */
[----:B------:R-:W-:Y:S02]  /*2490*/  LEA R8, P1, R106, UR4, 0x1 ;  /* 0x000000046a087c11 */ /* 0x000fe4000f8208ff */
[----:B------:R-:W-:Y:S01]  /*24a0*/  SHF.L.U64.HI R15, R110, 0x3, R111 ;  /* 0x000000036e0f7819 */ /* 0x000fe2000001026f */
[----:B------:R-:W-:-:S04]  /*24b0*/  IMAD.WIDE.U32 R100, R2, R108, R100 ;  /* 0x0000006c02647225 */ /* 0x000fc800078e0064 */
[----:B------:R-:W-:Y:S01]  /*24c0*/  IMAD.IADD R5, R107, 0x1, R101 ;  /* 0x000000016b057824 */ /* 0x000fe200078e0265 */
[----:B------:R-:W-:-:S04]  /*24d0*/  LEA R4, P4, R100, R112, 0x1 ;  /* 0x0000007064047211 */ /* 0x000fc800078808ff */
[----:B------:R-:W-:Y:S01]  /*24e0*/  LEA.HI.X R5, R100, R113, R5, 0x1, P4 ;  /* 0x0000007164057211 */ /* 0x000fe200020f0c05 */
[----:B--2---:R-:W-:-:S05]  /*24f0*/  HADD2.F32 R9, -RZ, R19.H0_H0 ;  /* 0x20000013ff097230 */ /* 0x004fca0000004100 */
[----:B------:R-:W-:-:S04]  /*2500*/  FMUL R9, R9, R90 ;  /* 0x0000005a09097220 */ /* 0x000fc80000400000 */
[----:B------:R-:W-:Y:S01]  /*2510*/  FFMA R24, R24, R89, R9 ;  /* 0x0000005918187223 */ /* 0x000fe20000000009 */
[----:B------:R-:W-:Y:S02]  /*2520*/  LEA.HI.X R9, R106, UR5, R115, 0x1, P1 ;  /* 0x000000056a097c11 */ /* 0x000fe400088f0c73 */
[----:B------:R-:W-:Y:S02]  /*2530*/  ISETP.GT.AND P1, PT, R3, 0x1, PT ;  /* 0x000000010300780c */ /* 0x000fe40003f24270 */
[----:B------:R-:W-:Y:S02]  /*2540*/  F2FP.F16.F32.PACK_AB R24, RZ, R24 ;  /* 0x00000018ff18723e */ /* 0x000fe400000000ff */
[----:B------:R-:W-:-:S03]  /*2550*/  ISETP.GT.AND P2, PT, R0, RZ, P1 ;  /* 0x000000ff0000720c */ /* 0x000fc60000f44270 */
[----:B------:R0:W-:Y:S10]  /*2560*/  @P3 STG.E.U16 desc[UR36][R8.64], R24 ;  /* 0x0000001808003986 */ /* 0x0001f4000c101524 */
[----:B------:R-:W-:Y:S05]  /*2570*/  @!P2 BRA `(.L_x_40) ;  /* 0x000000000004a947 */ /* 0x000fea0003800000 */
[----:B------:R1:W5:Y:S02]  /*2580*/  LDG.E.LTC128B.U16 R19, desc[UR36][R4.64+0x2] ;  /* 0x0000022404137981 */ /* 0x000364000c1e1520 */
.L_x_40:
[----:B------:R-:W-:Y:S05]  /*2590*/  BSYNC B1 ;  /* 0x0000000000017941 */ /* 0x000fea0003800000 */
.L_x_39:
[----:B-----5:R-:W-:Y:S01]  /*25a0*/  HADD2.F32 R101, -RZ, R19.H0_H0 ;  /* 0x20000013ff657230 */ /* 0x020fe20000004100 */
[----:B------:R-:W-:Y:S01]  /*25b0*/  ISETP.GT.AND P0, PT, R0, 0x8, P0 ;  /* 0x000000080000780c */ /* 0x000fe20000704270 */
[----:B------:R-:W-:-:S04]  /*25c0*/  IMAD.WIDE.U32 R14, R104, R110, R14 ;  /* 0x0000006e680e7225 */ /* 0x000fc800078e000e */
[----:B------:R-:W-:Y:S01]  /*25d0*/  FMUL R22, R101, R90 ;  /* 0x0000005a65167220 */ /* 0x000fe20000400000 */
[----:B------:R-:W-:Y:S01]  /*25e0*/  IMAD.IADD R109, R109, 0x1, R15 ;  /* 0x000000016d6d7824 */ /* 0x000fe200078e020f */
[----:B------:R-:W-:Y:S02]  /*25f0*/  IADD3 R15, P3, R12, R14, RZ ;  /* 0x0000000e0c0f7210 */ /* 0x000fe40007f7e0ff */
[----:B------:R-:W-:-:S03]  /*2600*/  FFMA R22, R25, R89, R22 ;  /* 0x0000005919167223 */ /* 0x000fc60000000016 */
[----:B0-----:R-:W-:Y:S01]  /*2610*/  IMAD.X R24, R109, 0x1, R13, P3 ;  /* 0x000000016d187824 */ /* 0x001fe200018e060d */
[C---:B------:R-:W-:Y:S02]  /*2620*/  LEA R12, P3, R15.reuse, R112, 0x1 ;  /* 0x000000700f0c7211 */ /* 0x040fe400078608ff */
[----:B------:R-:W-:Y:S02]  /*2630*/  F2FP.F16.F32.PACK_AB R22, RZ, R22 ;  /* 0x00000016ff16723e */ /* 0x000fe400000000ff */
[----:B------:R-:W-:Y:S02]  /*2640*/  LEA.HI.X R13, R15, R113, R24, 0x1, P3 ;  /* 0x000000710f0d7211 */ /* 0x000fe400018f0c18 */
[----:B------:R-:W-:Y:S02]  /*2650*/  PRMT R15, R22, 0x7610, R15 ;  /* 0x00007610160f7816 */ /* 0x000fe4000000000f */
[----:B------:R-:W-:-:S03]  /*2660*/  PRMT R22, R19, 0x7610, R22 ;  /* 0x0000761013167816 */ /* 0x000fc60000000016 */
[----:B------:R0:W-:Y:S04]  /*2670*/  @P2 STG.E.U16 desc[UR36][R8.64+0x2], R15 ;  /* 0x0000020f08002986 */ /* 0x0001e8000c101524 */
[----:B------:R-:W2:Y:S01]  /*2680*/  @P0 LDG.E.LTC128B.U16 R22, desc[UR36][R12.64] ;  /* 0x000000240c160981 */ /* 0x000ea2000c1e1520 */
[----:B------:R-:W-:Y:S01]  /*2690*/  IADD3 R14, P2, P3, R10, R14, R20 ;  /* 0x0000000e0a0e7210 */ /* 0x000fe20007b5e014 */
[----:B------:R-:W-:Y:S01]  /*26a0*/  BSSY B1, `(.L_x_41) ;  /* 0x0000011000017945 */ /* 0x000fe20003800000 */
[----:B------:R-:W-:Y:S02]  /*26b0*/  SHF.L.U64.HI R7, R6, 0x4, R7 ;  /* 0x0000000406077819 */ /* 0x000fe40000010207 */
[----:B------:R-:W-:Y:S02]  /*26c0*/  ISETP.GT.AND P1, PT, R0, 0x8, P1 ;  /* 0x000000080000780c */ /* 0x000fe40000f24270 */
[----:B0-----:R-:W-:-:S02]  /*26d0*/  IADD3.X R15, R11, R109, R21, P2, P3 ;  /* 0x0000006d0b0f7210 */ /* 0x001fc400017e6415 */
[----:B------:R-:W-:Y:S01]  /*26e0*/  LEA R10, P2, R6, R8, 0x4 ;  /* 0x00000008060a7211 */ /* 0x000fe200078420ff */
[----:B------:R-:W-:-:S04]  /*26f0*/  IMAD.WIDE.U32 R14, R2, R108, R14 ;  /* 0x0000006c020e7225 */ /* 0x000fc800078e000e */
[----:B------:R-:W-:Y:S01]  /*2700*/  IMAD.X R11, R7, 0x1, R9, P2 ;  /* 0x00000001070b7824 */ /* 0x000fe200010e0609 */
[----:B------:R-:W-:Y:S01]  /*2710*/  LEA R6, P3, R14, R112, 0x1 ;  /* 0x000000700e067211 */ /* 0x000fe200078608ff */
[----:B------:R-:W-:-:S05]  /*2720*/  IMAD.IADD R2, R107, 0x1, R15 ;  /* 0x000000016b027824 */ /* 0x000fca00078e020f */
[----:B------:R-:W-:Y:S01]  /*2730*/  LEA.HI.X R7, R14, R113, R2, 0x1, P3 ;  /* 0x000000710e077211 */ /* 0x000fe200018f0c02 */
[----:B--2---:R-:W-:-:S05]  /*2740*/  HADD2.F32 R19, -RZ, R22.H0_H0 ;  /* 0x20000016ff137230 */ /* 0x004fca0000004100 */
[----:B------:R-:W-:-:S04]  /*2750*/  FMUL R19, R19, R90 ;  /* 0x0000005a13137220 */ /* 0x000fc80000400000 */
[----:B------:R-:W-:-:S05]  /*2760*/  FFMA R19, R26, R89, R19 ;  /* 0x000000591a137223 */ /* 0x000fca0000000013 */
[----:B------:R-:W-:-:S05]  /*2770*/  F2FP.F16.F32.PACK_AB R19, RZ, R19 ;  /* 0x00000013ff13723e */ /* 0x000fca00000000ff */
[----:B------:R0:W-:Y:S01]  /*2780*/  @P0 STG.E.U16 desc[UR36][R10.64], R19 ;  /* 0x000000130a000986 */ /* 0x0001e2000c101524 */
[----:B------:R-:W-:Y:S05]  /*2790*/  @!P1 BRA `(.L_x_42) ;  /* 0x0000000000049947 */ /* 0x000fea0003800000 */
[----:B------:R2:W5:Y:S02]  /*27a0*/  LDG.E.LTC128B.U16 R22, desc[UR36][R6.64+0x2] ;  /* 0x0000022406167981 */ /* 0x000564000c1e1520 */
.L_x_42:
[----:B------:R-:W-:Y:S05]  /*27b0*/  BSYNC B1 ;  /* 0x0000000000017941 */ /* 0x000fea0003800000 */
.L_x_41:
[----:B-----5:R-:W-:Y:S01]  /*27c0*/  HADD2.F32 R13, -RZ, R22.H0_H0 ;  /* 0x20000016ff0d7230 */ /* 0x020fe20000004100 */
[----:B------:R-:W-:Y:S01]  /*27d0*/  ISETP.GT.AND P0, PT, R3, 0x8, PT ;  /* 0x000000080300780c */ /* 0x000fe20003f04270 */
[----:B------:R-:W-:Y:S03]  /*27e0*/  BSSY B1, `(.L_x_43) ;  /* 0x0000008000017945 */ /* 0x000fe60003800000 */
[----:B------:R-:W-:Y:S01]  /*27f0*/  FMUL R2, R13, R90 ;  /* 0x0000005a0d027220 */ /* 0x000fe20000400000 */
[----:B------:R-:W-:-:S03]  /*2800*/  ISETP.GT.AND P2, PT, R0, RZ, P0 ;  /* 0x000000ff0000720c */ /* 0x000fc60000744270 */
[----:B------:R-:W-:-:S05]  /*2810*/  FFMA R2, R27, R89, R2 ;  /* 0x000000591b027223 */ /* 0x000fca0000000002 */
[----:B------:R-:W-:-:S05]  /*2820*/  F2FP.F16.F32.PACK_AB R2, RZ, R2 ;  /* 0x00000002ff02723e */ /* 0x000fca00000000ff */
[----:B------:R3:W-:Y:S01]  /*2830*/  @P1 STG.E.U16 desc[UR36][R10.64+0x2], R2 ;  /* 0x000002020a001986 */ /* 0x0007e2000c101524 */
[----:B------:R-:W-:Y:S05]  /*2840*/  @!P2 BRA `(.L_x_44) ;  /* 0x000000000004a947 */ /* 0x000fea0003800000 */
[----:B------:R4:W5:Y:S02]  /*2850*/  LDG.E.LTC128B.U16 R22, desc[UR36][R4.64+0x10] ;  /* 0x0000102404167981 */ /* 0x000964000c1e1520 */
.L_x_44:
[----:B------:R-:W-:Y:S05]  /*2860*/  BSYNC B1 ;  /* 0x0000000000017941 */ /* 0x000fea0003800000 */
.L_x_43:
        /* <DEDUP_REMOVED lines=10> */
.L_x_46:
[----:B------:R-:W-:Y:S05]  /*2910*/  BSYNC B1 ;  /* 0x0000000000017941 */ /* 0x000fea0003800000 */
.L_x_45:
[----:B0----5:R-:W-:Y:S01]  /*2920*/  HADD2.F32 R13, -RZ, R22.H0_H0 ;  /* 0x20000016ff0d7230 */ /* 0x021fe20000004100 */
[----:B------:R-:W-:Y:S01]  /*2930*/  ISETP.GT.AND P0, PT, R0, 0x8, P0 ;  /* 0x000000080000780c */ /* 0x000fe20000704270 */
[----:B------:R-:W-:Y:S03]  /*2940*/  BSSY B1, `(.L_x_47) ;  /* 0x0000007000017945 */ /* 0x000fe60003800000 */
[----:B---3--:R-:W-:-:S04]  /*2950*/  FMUL R2, R13, R90 ;  /* 0x0000005a0d027220 */ /* 0x008fc80000400000 */
[----:B------:R-:W-:-:S05]  /*2960*/  FFMA R2, R29, R89, R2 ;  /* 0x000000591d027223 */ /* 0x000fca0000000002 */
[----:B------:R-:W-:-:S05]  /*2970*/  F2FP.F16.F32.PACK_AB R2, RZ, R2 ;  /* 0x00000002ff02723e */ /* 0x000fca00000000ff */
[----:B------:R0:W-:Y:S01]  /*2980*/  @P3 STG.E.U16 desc[UR36][R8.64+0x12], R2 ;  /* 0x0000120208003986 */ /* 0x0001e2000c101524 */
[----:B------:R-:W-:Y:S05]  /*2990*/  @!P0 BRA `(.L_x_48) ;  /* 0x0000000000048947 */ /* 0x000fea0003800000 */
[----:B------:R3:W5:Y:S02]  /*29a0*/  LDG.E.LTC128B.U16 R22, desc[UR36][R6.64+0x10] ;  /* 0x0000102406167981 */ /* 0x000764000c1e1520 */
.L_x_48:
[----:B------:R-:W-:Y:S05]  /*29b0*/  BSYNC B1 ;  /* 0x0000000000017941 */ /* 0x000fea0003800000 */
.L_x_47:
[----:B-----5:R-:W-:Y:S01]  /*29c0*/  HADD2.F32 R13, -RZ, R22.H0_H0 ;  /* 0x20000016ff0d7230 */ /* 0x020fe20000004100 */
[----:B------:R-:W-:Y:S01]  /*29d0*/  ISETP.GT.AND P1, PT, R0, 0x8, P1 ;  /* 0x000000080000780c */ /* 0x000fe20000f24270 */
[----:B------:R-:W-:Y:S03]  /*29e0*/  BSSY B1, `(.L_x_49) ;  /* 0x0000007000017945 */ /* 0x000fe60003800000 */
[----:B------:R-:W-:-:S04]  /*29f0*/  FMUL R13, R13, R90 ;  /* 0x0000005a0d0d7220 */ /* 0x000fc80000400000 */
[----:B------:R-:W-:-:S05]  /*2a00*/  FFMA R13, R30, R89, R13 ;  /* 0x000000591e0d7223 */ /* 0x000fca000000000d */
[----:B------:R-:W-:-:S05]  /*2a10*/  F2FP.F16.F32.PACK_AB R13, RZ, R13 ;  /* 0x0000000dff0d723e */ /* 0x000fca00000000ff */
[----:B------:R0:W-:Y:S01]  /*2a20*/  @P0 STG.E.U16 desc[UR36][R10.64+0x10], R13 ;  /* 0x0000100d0a000986 */ /* 0x0001e2000c101524 */
[----:B------:R-:W-:Y:S05]  /*2a30*/  @!P1 BRA `(.L_x_50) ;  /* 0x0000000000049947 */ /* 0x000fea0003800000 */
[----:B------:R0:W5:Y:S02]  /*2a40*/  LDG.E.LTC128B.U16 R22, desc[UR36][R6.64+0x12] ;  /* 0x0000122406167981 */ /* 0x000164000c1e1520 */
.L_x_50:
[----:B------:R-:W-:Y:S05]  /*2a50*/  BSYNC B1 ;  /* 0x0000000000017941 */ /* 0x000fea0003800000 */
.L_x_49:
[----:B0----5:R-:W-:Y:S01]  /*2a60*/  HADD2.F32 R13, -RZ, R22.H0_H0 ;  /* 0x20000016ff0d7230 */ /* 0x021fe20000004100 */
        /* <DEDUP_REMOVED lines=9> */
.L_x_52:
[----:B------:R-:W-:Y:S05]  /*2b00*/  BSYNC B1 ;  /* 0x0000000000017941 */ /* 0x000fea0003800000 */
.L_x_51:
        /* <DEDUP_REMOVED lines=10> */
.L_x_54:
[----:B------:R-:W-:Y:S05]  /*2bb0*/  BSYNC B1 ;  /* 0x0000000000017941 */ /* 0x000fea0003800000 */
.L_x_53:
[----:B0----5:R-:W-:Y:S01]  /*2bc0*/  HADD2.F32 R13, -RZ, R22.H0_H0 ;  /* 0x20000016ff0d7230 */ /* 0x021fe20000004100 */
        /* <DEDUP_REMOVED lines=8> */
.L_x_56:
[----:B------:R-:W-:Y:S05]  /*2c50*/  BSYNC B1 ;  /* 0x0000000000017941 */ /* 0x000fea0003800000 */
.L_x_55:
        /* <DEDUP_REMOVED lines=9> */
.L_x_58:
[----:B------:R-:W-:Y:S05]  /*2cf0*/  BSYNC B1 ;  /* 0x0000000000017941 */ /* 0x000fea0003800000 */
.L_x_57:
        /* <DEDUP_REMOVED lines=10> */
.L_x_60:
[----:B------:R-:W-:Y:S05]  /*2da0*/  BSYNC B1 ;  /* 0x0000000000017941 */ /* 0x000fea0003800000 */
.L_x_59:
        /* <DEDUP_REMOVED lines=10> */
.L_x_62:
[----:B------:R-:W-:Y:S05]  /*2e50*/  BSYNC B1 ;  /* 0x0000000000017941 */ /* 0x000fea0003800000 */
.L_x_61:
        /* <DEDUP_REMOVED lines=9> */
.L_x_64:
[----:B------:R-:W-:Y:S05]  /*2ef0*/  BSYNC B1 ;  /* 0x0000000000017941 */ /* 0x000fea0003800000 */
.L_x_63:
        /* <DEDUP_REMOVED lines=9> */
.L_x_66:
[----:B------:R-:W-:Y:S05]  /*2f90*/  BSYNC B1 ;  /* 0x0000000000017941 */ /* 0x000fea0003800000 */
.L_x_65:
        /* <DEDUP_REMOVED lines=10> */
.L_x_68:
[----:B------:R-:W-:Y:S05]  /*3040*/  BSYNC B1 ;  /* 0x0000000000017941 */ /* 0x000fea0003800000 */
.L_x_67:
        /* <DEDUP_REMOVED lines=10> */
.L_x_70:
[----:B------:R-:W-:Y:S05]  /*30f0*/  BSYNC B1 ;  /* 0x0000000000017941 */ /* 0x000fea0003800000 */
.L_x_69:
        /* <DEDUP_REMOVED lines=9> */
.L_x_72:
[----:B------:R-:W-:Y:S05]  /*3190*/  BSYNC B1 ;  /* 0x0000000000017941 */ /* 0x000fea0003800000 */
.L_x_71:
        /* <DEDUP_REMOVED lines=9> */
.L_x_74:
[----:B------:R-:W-:Y:S05]  /*3230*/  BSYNC B1 ;  /* 0x0000000000017941 */ /* 0x000fea0003800000 */
.L_x_73:
        /* <DEDUP_REMOVED lines=10> */
.L_x_76:
[----:B------:R-:W-:Y:S05]  /*32e0*/  BSYNC B1 ;  /* 0x0000000000017941 */ /* 0x000fea0003800000 */
.L_x_75:
        /* <DEDUP_REMOVED lines=10> */
.L_x_78:
[----:B------:R-:W-:Y:S05]  /*3390*/  BSYNC B1 ;  /* 0x0000000000017941 */ /* 0x000fea0003800000 */
.L_x_77:
        /* <DEDUP_REMOVED lines=9> */
.L_x_80:
[----:B------:R-:W-:Y:S05]  /*3430*/  BSYNC B1 ;  /* 0x0000000000017941 */ /* 0x000fea0003800000 */
.L_x_79:
        /* <DEDUP_REMOVED lines=9> */
.L_x_82:
[----:B------:R-:W-:Y:S05]  /*34d0*/  BSYNC B1 ;  /* 0x0000000000017941 */ /* 0x000fea0003800000 */
.L_x_81:
        /* <DEDUP_REMOVED lines=10> */
.L_x_84:
[----:B------:R-:W-:Y:S05]  /*3580*/  BSYNC B1 ;  /* 0x0000000000017941 */ /* 0x000fea0003800000 */
.L_x_83:
        /* <DEDUP_REMOVED lines=10> */
.L_x_86:
[----:B------:R-:W-:Y:S05]  /*3630*/  BSYNC B1 ;  /* 0x0000000000017941 */ /* 0x000fea0003800000 */
.L_x_85:
        /* <DEDUP_REMOVED lines=9> */
.L_x_88:
[----:B------:R-:W-:Y:S05]  /*36d0*/  BSYNC B1 ;  /* 0x0000000000017941 */ /* 0x000fea0003800000 */
.L_x_87:
        /* <DEDUP_REMOVED lines=9> */
.L_x_90:
[----:B------:R-:W-:Y:S05]  /*3770*/  BSYNC B1 ;  /* 0x0000000000017941 */ /* 0x000fea0003800000 */
.L_x_89:
        /* <DEDUP_REMOVED lines=10> */
.L_x_92:
[----:B------:R-:W-:Y:S05]  /*3820*/  BSYNC B1 ;  /* 0x0000000000017941 */ /* 0x000fea0003800000 */
.L_x_91:
        /* <DEDUP_REMOVED lines=10> */
.L_x_94:
[----:B------:R-:W-:Y:S05]  /*38d0*/  BSYNC B1 ;  /* 0x0000000000017941 */ /* 0x000fea0003800000 */
.L_x_93:
        /* <DEDUP_REMOVED lines=9> */
.L_x_96:
[----:B------:R-:W-:Y:S05]  /*3970*/  BSYNC B1 ;  /* 0x0000000000017941 */ /* 0x000fea0003800000 */
.L_x_95:
        /* <DEDUP_REMOVED lines=9> */
.L_x_98:
[----:B------:R-:W-:Y:S05]  /*3a10*/  BSYNC B1 ;  /* 0x0000000000017941 */ /* 0x000fea0003800000 */
.L_x_97:
        /* <DEDUP_REMOVED lines=10> */
.L_x_100:
[----:B------:R-:W-:Y:S05]  /*3ac0*/  BSYNC B1 ;  /* 0x0000000000017941 */ /* 0x000fea0003800000 */
.L_x_99:
        /* <DEDUP_REMOVED lines=10> */
.L_x_102:
[----:B------:R-:W-:Y:S05]  /*3b70*/  BSYNC B1 ;  /* 0x0000000000017941 */ /* 0x000fea0003800000 */
.L_x_101:
        /* <DEDUP_REMOVED lines=9> */
.L_x_104:
[----:B------:R-:W-:Y:S05]  /*3c10*/  BSYNC B1 ;  /* 0x0000000000017941 */ /* 0x000fea0003800000 */
.L_x_103:
        /* <DEDUP_REMOVED lines=9> */
.L_x_106:
[----:B------:R-:W-:Y:S05]  /*3cb0*/  BSYNC B1 ;  /* 0x0000000000017941 */ /* 0x000fea0003800000 */
.L_x_105:
        /* <DEDUP_REMOVED lines=10> */
.L_x_108:
[----:B------:R-:W-:Y:S05]  /*3d60*/  BSYNC B1 ;  /* 0x0000000000017941 */ /* 0x000fea0003800000 */
.L_x_107:
        /* <DEDUP_REMOVED lines=10> */
.L_x_110:
[----:B------:R-:W-:Y:S05]  /*3e10*/  BSYNC B1 ;  /* 0x0000000000017941 */ /* 0x000fea0003800000 */
.L_x_109:
        /* <DEDUP_REMOVED lines=9> */
.L_x_112:
[----:B------:R-:W-:Y:S05]  /*3eb0*/  BSYNC B1 ;  /* 0x0000000000017941 */ /* 0x000fea0003800000 */
.L_x_111:
        /* <DEDUP_REMOVED lines=9> */
.L_x_114:
[----:B------:R-:W-:Y:S05]  /*3f50*/  BSYNC B1 ;  /* 0x0000000000017941 */ /* 0x000fea0003800000 */
.L_x_113:
        /* <DEDUP_REMOVED lines=10> */
.L_x_116:
[----:B------:R-:W-:Y:S05]  /*4000*/  BSYNC B1 ;  /* 0x0000000000017941 */ /* 0x000fea0003800000 */
.L_x_115:
        /* <DEDUP_REMOVED lines=10> */
.L_x_118:
[----:B------:R-:W-:Y:S05]  /*40b0*/  BSYNC B1 ;  /* 0x0000000000017941 */ /* 0x000fea0003800000 */
.L_x_117:
        /* <DEDUP_REMOVED lines=9> */
.L_x_120:
[----:B------:R-:W-:Y:S05]  /*4150*/  BSYNC B1 ;  /* 0x0000000000017941 */ /* 0x000fea0003800000 */
.L_x_119:
        /* <DEDUP_REMOVED lines=9> */
.L_x_122:
[----:B------:R-:W-:Y:S05]  /*41f0*/  BSYNC B1 ;  /* 0x0000000000017941 */ /* 0x000fea0003800000 */
.L_x_121:
        /* <DEDUP_REMOVED lines=10> */
.L_x_124:
[----:B------:R-:W-:Y:S05]  /*42a0*/  BSYNC B1 ;  /* 0x0000000000017941 */ /* 0x000fea0003800000 */
.L_x_123:
        /* <DEDUP_REMOVED lines=10> */
.L_x_126:
[----:B------:R-:W-:Y:S05]  /*4350*/  BSYNC B1 ;  /* 0x0000000000017941 */ /* 0x000fea0003800000 */
.L_x_125:
        /* <DEDUP_REMOVED lines=9> */
.L_x_128:
[----:B------:R-:W-:Y:S05]  /*43f0*/  BSYNC B1 ;  /* 0x0000000000017941 */ /* 0x000fea0003800000 */
.L_x_127:
        /* <DEDUP_REMOVED lines=9> */
.L_x_130:
[----:B------:R-:W-:Y:S05]  /*4490*/  BSYNC B1 ;  /* 0x0000000000017941 */ /* 0x000fea0003800000 */
.L_x_129:
        /* <DEDUP_REMOVED lines=10> */
.L_x_132:
[----:B------:R-:W-:Y:S05]  /*4540*/  BSYNC B1 ;  /* 0x0000000000017941 */ /* 0x000fea0003800000 */
.L_x_131:
        /* <DEDUP_REMOVED lines=10> */
.L_x_134:
[----:B------:R-:W-:Y:S05]  /*45f0*/  BSYNC B1 ;  /* 0x0000000000017941 */ /* 0x000fea0003800000 */
.L_x_133:
        /* <DEDUP_REMOVED lines=9> */
.L_x_136:
[----:B------:R-:W-:Y:S05]  /*4690*/  BSYNC B1 ;  /* 0x0000000000017941 */ /* 0x000fea0003800000 */
.L_x_135:
        /* <DEDUP_REMOVED lines=9> */
.L_x_138:
[----:B------:R-:W-:Y:S05]  /*4730*/  BSYNC B1 ;  /* 0x0000000000017941 */ /* 0x000fea0003800000 */
.L_x_137:
        /* <DEDUP_REMOVED lines=10> */
.L_x_140:
[----:B------:R-:W-:Y:S05]  /*47e0*/  BSYNC B1 ;  /* 0x0000000000017941 */ /* 0x000fea0003800000 */
.L_x_139:
        /* <DEDUP_REMOVED lines=10> */
.L_x_142:
[----:B------:R-:W-:Y:S05]  /*4890*/  BSYNC B1 ;  /* 0x0000000000017941 */ /* 0x000fea0003800000 */
.L_x_141:
        /* <DEDUP_REMOVED lines=9> */
.L_x_144:
[----:B------:R-:W-:Y:S05]  /*4930*/  BSYNC B1 ;  /* 0x0000000000017941 */ /* 0x000fea0003800000 */
.L_x_143:
        /* <DEDUP_REMOVED lines=9> */
.L_x_146:
[----:B------:R-:W-:Y:S05]  /*49d0*/  BSYNC B1 ;  /* 0x0000000000017941 */ /* 0x000fea0003800000 */
.L_x_145:
        /* <DEDUP_REMOVED lines=10> */
.L_x_148:
[----:B------:R-:W-:Y:S05]  /*4a80*/  BSYNC B1 ;  /* 0x0000000000017941 */ /* 0x000fea0003800000 */
.L_x_147:
        /* <DEDUP_REMOVED lines=10> */
.L_x_150:
[----:B------:R-:W-:Y:S05]  /*4b30*/  BSYNC B1 ;  /* 0x0000000000017941 */ /* 0x000fea0003800000 */
.L_x_149:
        /* <DEDUP_REMOVED lines=9> */
.L_x_152:
[----:B------:R-:W-:Y:S05]  /*4bd0*/  BSYNC B1 ;  /* 0x0000000000017941 */ /* 0x000fea0003800000 */
.L_x_151:
        /* <DEDUP_REMOVED lines=9> */
.L_x_154:
[----:B------:R-:W-:Y:S05]  /*4c70*/  BSYNC B1 ;  /* 0x0000000000017941 */ /* 0x000fea0003800000 */
.L_x_153:
        /* <DEDUP_REMOVED lines=10> */
.L_x_156:
[----:B------:R-:W-:Y:S05]  /*4d20*/  BSYNC B1 ;  /* 0x0000000000017941 */ /* 0x000fea0003800000 */
.L_x_155:
[----:B-----5:R-:W-:Y:S01]  /*4d30*/  HADD2.F32 R13, -RZ, R22.H0_H0 ;  /* 0x20000016ff0d7230 */ /* 0x020fe20000004100 */
[----:B------:R-:W-:Y:S01]  /*4d40*/  ISETP.GT.AND P1, PT, R3, 0x79, PT ;  /* 0x000000790300780c */ /* 0x000fe20003f24270 */
[----:B0-----:R-:W-:Y:S01]  /*4d50*/  @P2 IMAD.MOV.U32 R2, RZ, RZ, R8 ;  /* 0x000000ffff022224 */ /* 0x001fe200078e0008 */
[----:B------:R-:W-:Y:S01]  /*4d60*/  BSSY B1, `(.L_x_157) ;  /* 0x0000009000017945 */ /* 0x000fe20003800000 */
[----:B------:R-:W-:Y:S02]  /*4d70*/  @P2 IMAD.MOV.U32 R3, RZ, RZ, R9 ;  /* 0x000000ffff032224 */ /* 0x000fe400078e0009 */
[----:B------:R-:W-:Y:S01]  /*4d80*/  FMUL R13, R13, R90 ;  /* 0x0000005a0d0d7220 */ /* 0x000fe20000400000 */
[----:B------:R-:W-:-:S03]  /*4d90*/  ISETP.GT.AND P3, PT, R0, RZ, P1 ;  /* 0x000000ff0000720c */ /* 0x000fc60000f64270 */
[----:B------:R-:W-:-:S05]  /*4da0*/  FFMA R13, R84, R89, R13 ;  /* 0x00000059540d7223 */ /* 0x000fca000000000d */
[----:B------:R-:W-:-:S05]  /*4db0*/  F2FP.F16.F32.PACK_AB R13, RZ, R13 ;  /* 0x0000000dff0d723e */ /* 0x000fca00000000ff */
[----:B------:R0:W-:Y:S01]  /*4dc0*/  @P2 STG.E.U16 desc[UR36][R2.64+0xf0], R13 ;  /* 0x0000f00d02002986 */ /* 0x0001e2000c101524 */
[----:B------:R-:W-:Y:S05]  /*4dd0*/  @!P3 BRA `(.L_x_158) ;  /* 0x000000000004b947 */ /* 0x000fea0003800000 */
[----:B------:R0:W5:Y:S02]  /*4de0*/  LDG.E.LTC128B.U16 R22, desc[UR36][R4.64+0xf2] ;  /* 0x0000f22404167981 */ /* 0x000164000c1e1520 */
.L_x_158:
[----:B------:R-:W-:Y:S05]  /*4df0*/  BSYNC B1 ;  /* 0x0000000000017941 */ /* 0x000fea0003800000 */
.L_x_157:
        /* <DEDUP_REMOVED lines=9> */
.L_x_160:
[----:B------:R-:W-:Y:S05]  /*4e90*/  BSYNC B1 ;  /* 0x0000000000017941 */ /* 0x000fea0003800000 */
.L_x_159:
[----:B-----5:R-:W-:Y:S01]  /*4ea0*/  HADD2.F32 R3, -RZ, R22.H0_H0 ;  /* 0x20000016ff037230 */ /* 0x020fe20000004100 */
[----:B------:R-:W-:Y:S01]  /*4eb0*/  ISETP.GT.AND P1, PT, R0, 0x8, P1 ;  /* 0x000000080000780c */ /* 0x000fe20000f24270 */
[----:B0-----:R-:W-:Y:S01]  /*4ec0*/  @P0 IMAD.MOV.U32 R2, RZ, RZ, R10 ;  /* 0x000000ffff020224 */ /* 0x001fe200078e000a */
[----:B------:R-:W-:Y:S02]  /*4ed0*/  BSSY B1, `(.L_x_161) ;  /* 0x0000009000017945 */ /* 0x000fe40003800000 */
[----:B------:R-:W-:-:S04]  /*4ee0*/  FMUL R3, R3, R90 ;  /* 0x0000005a03037220 */ /* 0x000fc80000400000 */
[----:B------:R-:W-:-:S05]  /*4ef0*/  FFMA R3, R86, R89, R3 ;  /* 0x0000005956037223 */ /* 0x000fca0000000003 */
[----:B------:R-:W-:-:S04]  /*4f00*/  F2FP.F16.F32.PACK_AB R3, RZ, R3 ;  /* 0x00000003ff03723e */ /* 0x000fc800000000ff */
[----:B-1--4-:R-:W-:Y:S01]  /*4f10*/  PRMT R4, R3, 0x7610, R4 ;  /* 0x0000761003047816 */ /* 0x012fe20000000004 */
[----:B------:R-:W-:-:S05]  /*4f20*/  @P0 IMAD.MOV.U32 R3, RZ, RZ, R11 ;  /* 0x000000ffff030224 */ /* 0x000fca00078e000b */
[----:B------:R0:W-:Y:S01]  /*4f30*/  @P0 STG.E.U16 desc[UR36][R2.64+0xf0], R4 ;  /* 0x0000f00402000986 */ /* 0x0001e2000c101524 */
[----:B------:R-:W-:Y:S05]  /*4f40*/  @!P1 BRA `(.L_x_162) ;  /* 0x0000000000049947 */ /* 0x000fea0003800000 */
[----:B------:R1:W5:Y:S02]  /*4f50*/  LDG.E.LTC128B.U16 R22, desc[UR36][R6.64+0xf2] ;  /* 0x0000f22406167981 */ /* 0x000364000c1e1520 */
.L_x_162:
[----:B------:R-:W-:Y:S05]  /*4f60*/  BSYNC B1 ;  /* 0x0000000000017941 */ /* 0x000fea0003800000 */
.L_x_161:
[----:B------:R-:W-:Y:S05]  /*4f70*/  @!P1 BRA `(.L_x_163) ;  /* 0x0000001000d09947 */ /* 0x000fea0003800000 */
[----:B0----5:R-:W-:-:S05]  /*4f80*/  HADD2.F32 R3, -RZ, R22.H0_H0 ;  /* 0x20000016ff037230 */ /* 0x021fca0000004100 */
[----:B------:R-:W-:-:S04]  /*4f90*/  FMUL R0, R3, R90 ;  /* 0x0000005a03007220 */ /* 0x000fc80000400000 */
[----:B------:R-:W-:-:S05]  /*4fa0*/  FFMA R0, R87, R89, R0 ;  /* 0x0000005957007223 */ /* 0x000fca0000000000 */
[----:B------:R-:W-:-:S05]  /*4fb0*/  F2FP.F16.F32.PACK_AB R0, RZ, R0 ;  /* 0x00000000ff00723e */ /* 0x000fca00000000ff */
[----:B------:R4:W-:Y:S01]  /*4fc0*/  STG.E.U16 desc[UR36][R10.64+0xf2], R0 ;  /* 0x0000f2000a007986 */ /* 0x0009e2000c101524 */
[----:B------:R-:W-:Y:S05]  /*4fd0*/  BRA `(.L_x_163) ;  /* 0x0000001000b87947 */ /* 0x000fea0003800000 */
.L_x_38:
[----:B------:R-:W-:Y:S01]  /*4fe0*/  ISETP.GT.AND P2, PT, R3, 0x1, PT ;  /* 0x000000010300780c */ /* 0x000fe20003f44270 */
[----:B------:R-:W-:Y:S01]  /*4ff0*/  ULDC.64 UR4, c[0x0][0x5c0] ;  /* 0x0001700000047ab9 */ /* 0x000fe20000000a00 */
[-C--:B------:R-:W-:Y:S01]  /*5000*/  FMUL R24, R24, R89.reuse ;  /* 0x0000005918187220 */ /* 0x080fe20000400000 */
[-C--:B------:R-:W-:Y:S01]  /*5010*/  FMUL R25, R25, R89.reuse ;  /* 0x0000005919197220 */ /* 0x080fe20000400000 */
[----:B------:R-:W-:Y:S01]  /*5020*/  ISETP.GT.AND P1, PT, R0, RZ, P2 ;  /* 0x000000ff0000720c */ /* 0x000fe20001724270 */
[-C--:B------:R-:W-:Y:S01]  /*5030*/  FMUL R26, R26, R89.reuse ;  /* 0x000000591a1a7220 */ /* 0x080fe20000400000 */
[----:B------:R-:W-:Y:S01]  /*5040*/  LEA R4, P4, R106, UR4, 0x1 ;  /* 0x000000046a047c11 */ /* 0x000fe2000f8808ff */
[-C--:B------:R-:W-:Y:S01]  /*5050*/  FMUL R27, R27, R89.reuse ;  /* 0x000000591b1b7220 */ /* 0x080fe20000400000 */
[----:B------:R-:W-:Y:S01]  /*5060*/  F2FP.F16.F32.PACK_AB R24, RZ, R24 ;  /* 0x00000018ff18723e */ /* 0x000fe200000000ff */
[-C--:B------:R-:W-:Y:S01]  /*5070*/  FMUL R28, R28, R89.reuse ;  /* 0x000000591c1c7220 */ /* 0x080fe20000400000 */
[----:B------:R-:W-:Y:S01]  /*5080*/  LEA.HI.X R5, R106, UR5, R115, 0x1, P4 ;  /* 0x000000056a057c11 */ /* 0x000fe2000a0f0c73 */
[----:B------:R-:W-:Y:S01]  /*5090*/  FMUL R29, R29, R89 ;  /* 0x000000591d1d7220 */ /* 0x000fe20000400000 */
[----:B------:R-:W-:Y:S01]  /*50a0*/  F2FP.F16.F32.PACK_AB R25, RZ, R25 ;  /* 0x00000019ff19723e */ /* 0x000fe200000000ff */
[-C--:B------:R-:W-:Y:S01]  /*50b0*/  FMUL R30, R30, R89.reuse ;  /* 0x000000591e1e7220 */ /* 0x080fe20000400000 */
[----:B------:R-:W-:Y:S01]  /*50c0*/  ISETP.GT.AND P2, PT, R0, 0x8, P2 ;  /* 0x000000080000780c */ /* 0x000fe20001744270 */
[----:B------:R-:W-:Y:S01]  /*50d0*/  @P3 STG.E.U16 desc[UR36][R4.64], R24 ;  /* 0x0000001804003986 */ /* 0x000fe2000c101524 */
[C---:B------:R-:W-:Y:S01]  /*50e0*/  SHF.L.U64.HI R7, R6.reuse, 0x4, R7 ;  /* 0x0000000406077819 */ /* 0x040fe20000010207 */
[-C--:B------:R-:W-:Y:S01]  /*50f0*/  FMUL R31, R31, R89.reuse ;  /* 0x000000591f1f7220 */ /* 0x080fe20000400000 */
[----:B------:R-:W-:Y:S01]  /*5100*/  LEA R6, P3, R6, R4, 0x4 ;  /* 0x0000000406067211 */ /* 0x000fe200078620ff */
[----:B------:R-:W-:Y:S01]  /*5110*/  @P1 STG.E.U16 desc[UR36][R4.64+0x2], R25 ;  /* 0x0000021904001986 */ /* 0x000fe2000c101524 */
[----:B------:R-:W-:Y:S01]  /*5120*/  ISETP.GT.AND P1, PT, R0, 0x8, P0 ;  /* 0x000000080000780c */ /* 0x000fe20000724270 */
[----:B------:R-:W-:Y:S01]  /*5130*/  FMUL R32, R32, R89 ;  /* 0x0000005920207220 */ /* 0x000fe20000400000 */
[----:B------:R-:W-:Y:S01]  /*5140*/  F2FP.F16.F32.PACK_AB R26, RZ, R26 ;  /* 0x0000001aff1a723e */ /* 0x000fe200000000ff */
[----:B------:R-:W-:Y:S01]  /*5150*/  IMAD.X R7, R7, 0x1, R5, P3 ;  /* 0x0000000107077824 */ /* 0x000fe200018e0605 */
[----:B------:R-:W-:Y:S01]  /*5160*/  F2FP.F16.F32.PACK_AB R27, RZ, R27 ;  /* 0x0000001bff1b723e */ /* 0x000fe200000000ff */
[-C--:B------:R-:W-:Y:S01]  /*5170*/  FMUL R33, R33, R89.reuse ;  /* 0x0000005921217220 */ /* 0x080fe20000400000 */
[----:B------:R-:W-:Y:S01]  /*5180*/  ISETP.GT.AND P0, PT, R3, 0x8, PT ;  /* 0x000000080300780c */ /* 0x000fe20003f04270 */
[-C--:B------:R-:W-:Y:S01]  /*5190*/  FMUL R34, R34, R89.reuse ;  /* 0x0000005922227220 */ /* 0x080fe20000400000 */
[----:B------:R-:W-:Y:S01]  /*51a0*/  F2FP.F16.F32.PACK_AB R28, RZ, R28 ;  /* 0x0000001cff1c723e */ /* 0x000fe200000000ff */
[-C--:B------:R-:W-:Y:S01]  /*51b0*/  FMUL R35, R35, R89.reuse ;  /* 0x0000005923237220 */ /* 0x080fe20000400000 */
[----:B------:R-:W-:Y:S01]  /*51c0*/  ISETP.GT.AND P4, PT, R0, RZ, P0 ;  /* 0x000000ff0000720c */ /* 0x000fe20000784270 */
[----:B------:R-:W-:Y:S01]  /*51d0*/  FMUL R36, R36, R89 ;  /* 0x0000005924247220 */ /* 0x000fe20000400000 */
[----:B------:R-:W-:Y:S01]  /*51e0*/  F2FP.F16.F32.PACK_AB R29, RZ, R29 ;  /* 0x0000001dff1d723e */ /* 0x000fe200000000ff */
[----:B------:R-:W-:Y:S01]  /*51f0*/  @P1 STG.E.U16 desc[UR36][R6.64], R26 ;  /* 0x0000001a06001986 */ /* 0x000fe2000c101524 */
[----:B------:R-:W-:Y:S01]  /*5200*/  ISETP.GT.AND P1, PT, R0, 0x8, P0 ;  /* 0x000000080000780c */ /* 0x000fe20000724270 */
[-C--:B------:R-:W-:Y:S01]  /*5210*/  FMUL R37, R37, R89.reuse ;  /* 0x0000005925257220 */ /* 0x080fe20000400000 */
[----:B------:R-:W-:Y:S01]  /*5220*/  F2FP.F16.F32.PACK_AB R30, RZ, R30 ;  /* 0x0000001eff1e723e */ /* 0x000fe200000000ff */
[----:B------:R-:W-:Y:S01]  /*5230*/  @P2 STG.E.U16 desc[UR36][R6.64+0x2], R27 ;  /* 0x0000021b06002986 */ /* 0x000fe2000c101524 */
[----:B------:R-:W-:Y:S01]  /*5240*/  ISETP.GT.AND P2, PT, R3, 0x9, PT ;  /* 0x000000090300780c */ /* 0x000fe20003f44270 */
[----:B------:R-:W-:Y:S01]  /*5250*/  FMUL R38, R38, R89 ;  /* 0x0000005926267220 */ /* 0x000fe20000400000 */
[----:B------:R-:W-:Y:S01]  /*5260*/  F2FP.F16.F32.PACK_AB R31, RZ, R31 ;  /* 0x0000001fff1f723e */ /* 0x000fe200000000ff */
[-C--:B------:R-:W-:Y:S01]  /*5270*/  FMUL R39, R39, R89.reuse ;  /* 0x0000005927277220 */ /* 0x080fe20000400000 */
[C---:B------:R-:W-:Y:S01]  /*5280*/  ISETP.GT.AND P3, PT, R0.reuse, RZ, P2 ;  /* 0x000000ff0000720c */ /* 0x040fe20001764270 */
[----:B------:R-:W-:Y:S01]  /*5290*/  @P4 STG.E.U16 desc[UR36][R4.64+0x10], R28 ;  /* 0x0000101c04004986 */ /* 0x000fe2000c101524 */
[----:B------:R-:W-:Y:S01]  /*52a0*/  ISETP.GT.AND P2, PT, R0, 0x8, P2 ;  /* 0x000000080000780c */ /* 0x000fe20001744270 */
        /* <DEDUP_REMOVED lines=8> */
[-C--:B------:R-:W-:Y:S01]  /*5330*/  FMUL R44, R44, R89.reuse ;  /* 0x000000592c2c7220 */ /* 0x080fe20000400000 */
[----:B------:R-:W-:Y:S01]  /*5340*/  F2FP.F16.F32.PACK_AB R34, RZ, R34 ;  /* 0x00000022ff22723e */ /* 0x000fe200000000ff */
[----:B------:R-:W-:Y:S01]  /*5350*/  @P3 STG.E.U16 desc[UR36][R4.64+0x12], R29 ;  /* 0x0000121d04003986 */ /* 0x000fe2000c101524 */
[----:B------:R-:W-:Y:S01]  /*5360*/  ISETP.GT.AND P3, PT, R3, 0x11, PT ;  /* 0x000000110300780c */ /* 0x000fe20003f64270 */
[----:B------:R-:W-:Y:S01]  /*5370*/  FMUL R45, R45, R89 ;  /* 0x000000592d2d7220 */ /* 0x000fe20000400000 */
[----:B------:R-:W-:Y:S01]  /*5380*/  F2FP.F16.F32.PACK_AB R35, RZ, R35 ;  /* 0x00000023ff23723e */ /* 0x000fe200000000ff */
[----:B------:R-:W-:Y:S01]  /*5390*/  @P1 STG.E.U16 desc[UR36][R6.64+0x10], R30 ;  /* 0x0000101e06001986 */ /* 0x000fe2000c101524 */
[----:B------:R-:W-:Y:S01]  /*53a0*/  ISETP.GT.AND P1, PT, R0, 0x8, P0 ;  /* 0x000000080000780c */ /* 0x000fe20000724270 */
[-C--:B------:R-:W-:Y:S01]  /*53b0*/  FMUL R46, R46, R89.reuse ;  /* 0x000000592e2e7220 */ /* 0x080fe20000400000 */
[----:B------:R-:W-:Y:S01]  /*53c0*/  ISETP.GT.AND P0, PT, R3, 0x18, PT ;  /* 0x000000180300780c */ /* 0x000fe20003f04270 */
[----:B------:R-:W-:Y:S01]  /*53d0*/  @P2 STG.E.U16 desc[UR36][R6.64+0x12], R31 ;  /* 0x0000121f06002986 */ /* 0x000fe2000c101524 */
[C---:B------:R-:W-:Y:S01]  /*53e0*/  ISETP.GT.AND P2, PT, R0.reuse, RZ, P3 ;  /* 0x000000ff0000720c */ /* 0x040fe20001f44270 */
[-C--:B------:R-:W-:Y:S01]  /*53f0*/  FMUL R47, R47, R89.reuse ;  /* 0x000000592f2f7220 */ /* 0x080fe20000400000 */
[C---:B------:R-:W-:Y:S01]  /*5400*/  ISETP.GT.AND P3, PT, R0.reuse, 0x8, P3 ;  /* 0x000000080000780c */ /* 0x040fe20001f64270 */
[----:B------:R-:W-:Y:S01]  /*5410*/  @P4 STG.E.U16 desc[UR36][R4.64+0x20], R32 ;  /* 0x0000202004004986 */ /* 0x000fe2000c101524 */
[----:B------:R-:W-:Y:S01]  /*5420*/  ISETP.GT.AND P4, PT, R0, RZ, P0 ;  /* 0x000000ff0000720c */ /* 0x000fe20000784270 */
[-C--:B------:R-:W-:Y:S01]  /*5430*/  FMUL R48, R48, R89.reuse ;  /* 0x0000005930307220 */ /* 0x080fe20000400000 */
[----:B------:R-:W-:Y:S01]  /*5440*/  F2FP.F16.F32.PACK_AB R36, RZ, R36 ;  /* 0x00000024ff24723e */ /* 0x000fe200000000ff */
[----:B------:R-:W-:Y:S01]  /*5450*/  FMUL R49, R49, R89 ;  /* 0x0000005931317220 */ /* 0x000fe20000400000 */
[----:B------:R-:W-:Y:S01]  /*5460*/  F2FP.F16.F32.PACK_AB R37, RZ, R37 ;  /* 0x00000025ff25723e */ /* 0x000fe200000000ff */
[-C--:B------:R-:W-:Y:S01]  /*5470*/  FMUL R50, R50, R89.reuse ;  /* 0x0000005932327220 */ /* 0x080fe20000400000 */
[----:B------:R-:W-:Y:S01]  /*5480*/  F2FP.F16.F32.PACK_AB R38, RZ, R38 ;  /* 0x00000026ff26723e */ /* 0x000fe200000000ff */
[----:B------:R-:W-:Y:S01]  /*5490*/  FMUL R51, R51, R89 ;  /* 0x0000005933337220 */ /* 0x000fe20000400000 */
[----:B------:R-:W-:Y:S01]  /*54a0*/  F2FP.F16.F32.PACK_AB R39, RZ, R39 ;  /* 0x00000027ff27723e */ /* 0x000fe200000000ff */
[----:B------:R-:W-:Y:S01]  /*54b0*/  @P2 STG.E.U16 desc[UR36][R4.64+0x22], R33 ;  /* 0x0000222104002986 */ /* 0x000fe2000c101524 */
[----:B------:R-:W-:Y:S01]  /*54c0*/  F2FP.F16.F32.PACK_AB R40, RZ, R40 ;  /* 0x00000028ff28723e */ /* 0x000fe200000000ff */
[----:B------:R-:W-:Y:S01]  /*54d0*/  FMUL R52, R52, R89 ;  /* 0x0000005934347220 */ /* 0x000fe20000400000 */
[----:B------:R-:W-:Y:S01]  /*54e0*/  F2FP.F16.F32.PACK_AB R41, RZ, R41 ;  /* 0x00000029ff29723e */ /* 0x000fe200000000ff */
[----:B------:R-:W-:Y:S01]  /*54f0*/  @P1 STG.E.U16 desc[UR36][R6.64+0x20], R34 ;  /* 0x0000202206001986 */ /* 0x000fe2000c101524 */
[----:B------:R-:W-:Y:S01]  /*5500*/  ISETP.GT.AND P1, PT, R0, 0x8, P0 ;  /* 0x000000080000780c */ /* 0x000fe20000724270 */
[-C--:B------:R-:W-:Y:S01]  /*5510*/  FMUL R53, R53, R89.reuse ;  /* 0x0000005935357220 */ /* 0x080fe20000400000 */
[C---:B------:R-:W-:Y:S01]  /*5520*/  ISETP.GT.AND P0, PT, R3.reuse, 0x20, PT ;  /* 0x000000200300780c */ /* 0x040fe20003f04270 */
[----:B------:R-:W-:Y:S01]  /*5530*/  @P3 STG.E.U16 desc[UR36][R6.64+0x22], R35 ;  /* 0x0000222306003986 */ /* 0x000fe2000c101524 */
[----:B------:R-:W-:Y:S01]  /*5540*/  ISETP.GT.AND P3, PT, R3, 0x19, PT ;  /* 0x000000190300780c */ /* 0x000fe20003f64270 */
[-C--:B------:R-:W-:Y:S01]  /*5550*/  FMUL R54, R54, R89.reuse ;  /* 0x0000005936367220 */ /* 0x080fe20000400000 */
[----:B------:R-:W-:Y:S01]  /*5560*/  F2FP.F16.F32.PACK_AB R42, RZ, R42 ;  /* 0x0000002aff2a723e */ /* 0x000fe200000000ff */
[----:B------:R-:W-:Y:S01]  /*5570*/  @P4 STG.E.U16 desc[UR36][R4.64+0x30], R36 ;  /* 0x0000302404004986 */ /* 0x000fe2000c101524 */
[C---:B------:R-:W-:Y:S01]  /*5580*/  ISETP.GT.AND P2, PT, R0.reuse, RZ, P3 ;  /* 0x000000ff0000720c */ /* 0x040fe20001f44270 */
[-C--:B------:R-:W-:Y:S01]  /*5590*/  FMUL R55, R55, R89.reuse ;  /* 0x0000005937377220 */ /* 0x080fe20000400000 */
[----:B------:R-:W-:Y:S01]  /*55a0*/  ISETP.GT.AND P3, PT, R0, 0x8, P3 ;  /* 0x000000080000780c */ /* 0x000fe20001f64270 */
[-C--:B------:R-:W-:Y:S01]  /*55b0*/  FMUL R56, R56, R89.reuse ;  /* 0x0000005938387220 */ /* 0x080fe20000400000 */
[----:B------:R-:W-:Y:S01]  /*55c0*/  ISETP.GT.AND P4, PT, R0, RZ, P0 ;  /* 0x000000ff0000720c */ /* 0x000fe20000784270 */
[----:B------:R-:W-:Y:S01]  /*55d0*/  FMUL R57, R57, R89 ;  /* 0x0000005939397220 */ /* 0x000fe20000400000 */
[----:B------:R-:W-:Y:S01]  /*55e0*/  F2FP.F16.F32.PACK_AB R43, RZ, R43 ;  /* 0x0000002bff2b723e */ /* 0x000fe200000000ff */
[-C--:B------:R-:W-:Y:S01]  /*55f0*/  FMUL R58, R58, R89.reuse ;  /* 0x000000593a3a7220 */ /* 0x080fe20000400000 */
[----:B------:R-:W-:Y:S01]  /*5600*/  F2FP.F16.F32.PACK_AB R44, RZ, R44 ;  /* 0x0000002cff2c723e */ /* 0x000fe200000000ff */
[----:B------:R-:W-:Y:S01]  /*5610*/  FMUL R59, R59, R89 ;  /* 0x000000593b3b7220 */ /* 0x000fe20000400000 */
[----:B------:R-:W-:Y:S01]  /*5620*/  F2FP.F16.F32.PACK_AB R45, RZ, R45 ;  /* 0x0000002dff2d723e */ /* 0x000fe200000000ff */
[----:B------:R-:W-:Y:S01]  /*5630*/  FMUL R60, R60, R89 ;  /* 0x000000593c3c7220 */ /* 0x000fe20000400000 */
[----:B------:R-:W-:Y:S01]  /*5640*/  F2FP.F16.F32.PACK_AB R46, RZ, R46 ;  /* 0x0000002eff2e723e */ /* 0x000fe200000000ff */
[----:B------:R-:W-:Y:S01]  /*5650*/  @P2 STG.E.U16 desc[UR36][R4.64+0x32], R37 ;  /* 0x0000322504002986 */ /* 0x000fe2000c101524 */
[----:B------:R-:W-:Y:S01]  /*5660*/  F2FP.F16.F32.PACK_AB R47, RZ, R47 ;  /* 0x0000002fff2f723e */ /* 0x000fe200000000ff */
[-C--:B------:R-:W-:Y:S01]  /*5670*/  FMUL R61, R61, R89.reuse ;  /* 0x000000593d3d7220 */ /* 0x080fe20000400000 */
[----:B------:R-:W-:Y:S01]  /*5680*/  F2FP.F16.F32.PACK_AB R48, RZ, R48 ;  /* 0x00000030ff30723e */ /* 0x000fe200000000ff */
[----:B------:R-:W-:Y:S01]  /*5690*/  @P1 STG.E.U16 desc[UR36][R6.64+0x30], R38 ;  /* 0x0000302606001986 */ /* 0x000fe2000c101524 */
[----:B------:R-:W-:Y:S01]  /*56a0*/  ISETP.GT.AND P1, PT, R0, 0x8, P0 ;  /* 0x000000080000780c */ /* 0x000fe20000724270 */
[-C--:B------:R-:W-:Y:S01]  /*56b0*/  FMUL R62, R62, R89.reuse ;  /* 0x000000593e3e7220 */ /* 0x080fe20000400000 */
[C---:B------:R-:W-:Y:S01]  /*56c0*/  ISETP.GT.AND P0, PT, R3.reuse, 0x28, PT ;  /* 0x000000280300780c */ /* 0x040fe20003f04270 */
[----:B------:R-:W-:Y:S01]  /*56d0*/  @P3 STG.E.U16 desc[UR36][R6.64+0x32], R39 ;  /* 0x0000322706003986 */ /* 0x000fe2000c101524 */
[----:B------:R-:W-:Y:S01]  /*56e0*/  ISETP.GT.AND P3, PT, R3, 0x21, PT ;  /* 0x000000210300780c */ /* 0x000fe20003f64270 */
[----:B------:R-:W-:Y:S01]  /*56f0*/  FMUL R63, R63, R89 ;  /* 0x000000593f3f7220 */ /* 0x000fe20000400000 */
[----:B------:R-:W-:Y:S01]  /*5700*/  F2FP.F16.F32.PACK_AB R49, RZ, R49 ;  /* 0x00000031ff31723e */ /* 0x000fe200000000ff */
[----:B------:R-:W-:Y:S01]  /*5710*/  @P4 STG.E.U16 desc[UR36][R4.64+0x40], R40 ;  /* 0x0000402804004986 */ /* 0x000fe2000c101524 */
[----:B------:R-:W-:Y:S01]  /*5720*/  ISETP.GT.AND P2, PT, R0, RZ, P3 ;  /* 0x000000ff0000720c */ /* 0x000fe20001f44270 */
[-C--:B------:R-:W-:Y:S01]  /*5730*/  FMUL R64, R64, R89.reuse ;  /* 0x0000005940407220 */ /* 0x080fe20000400000 */
[C---:B------:R-:W-:Y:S01]  /*5740*/  ISETP.GT.AND P3, PT, R0.reuse, 0x8, P3 ;  /* 0x000000080000780c */ /* 0x040fe20001f64270 */
[-C--:B------:R-:W-:Y:S01]  /*5750*/  FMUL R65, R65, R89.reuse ;  /* 0x0000005941417220 */ /* 0x080fe20000400000 */
        /* <DEDUP_REMOVED lines=62> */
[----:B------:R-:W-:-:S02]  /*5b40*/  F2FP.F16.F32.PACK_AB R68, RZ, R68 ;  /* 0x00000044ff44723e */ /* 0x000fc400000000ff */
[----:B------:R-:W-:Y:S01]  /*5b50*/  F2FP.F16.F32.PACK_AB R69, RZ, R69 ;  /* 0x00000045ff45723e */ /* 0x000fe200000000ff */
[----:B------:R-:W-:Y:S01]  /*5b60*/  @P1 STG.E.U16 desc[UR36][R6.64+0x60], R50 ;  /* 0x0000603206001986 */ /* 0x000fe2000c101524 */
[C---:B------:R-:W-:Y:S02]  /*5b70*/  ISETP.GT.AND P1, PT, R0.reuse, 0x8, P0 ;  /* 0x000000080000780c */ /* 0x040fe40000724270 */
[C---:B------:R-:W-:Y:S01]  /*5b80*/  ISETP.GT.AND P0, PT, R3.reuse, 0x40, PT ;  /* 0x000000400300780c */ /* 0x040fe20003f04270 */
[----:B------:R-:W-:Y:S01]  /*5b90*/  @P3 STG.E.U16 desc[UR36][R6.64+0x62], R51 ;  /* 0x0000623306003986 */ /* 0x000fe2000c101524 */
[----:B------:R-:W-:Y:S02]  /*5ba0*/  ISETP.GT.AND P3, PT, R3, 0x39, PT ;  /* 0x000000390300780c */ /* 0x000fe40003f64270 */
[----:B------:R-:W-:Y:S01]  /*5bb0*/  F2FP.F16.F32.PACK_AB R70, RZ, R70 ;  /* 0x00000046ff46723e */ /* 0x000fe200000000ff */
[----:B------:R-:W-:Y:S01]  /*5bc0*/  @P4 STG.E.U16 desc[UR36][R4.64+0x70], R52 ;  /* 0x0000703404004986 */ /* 0x000fe2000c101524 */
[----:B------:R-:W-:-:S02]  /*5bd0*/  ISETP.GT.AND P2, PT, R0, RZ, P3 ;  /* 0x000000ff0000720c */ /* 0x000fc40001f44270 */
[C---:B------:R-:W-:Y:S02]  /*5be0*/  ISETP.GT.AND P3, PT, R0.reuse, 0x8, P3 ;  /* 0x000000080000780c */ /* 0x040fe40001f64270 */
[----:B------:R-:W-:Y:S02]  /*5bf0*/  ISETP.GT.AND P4, PT, R0, RZ, P0 ;  /* 0x000000ff0000720c */ /* 0x000fe40000784270 */
[----:B------:R-:W-:Y:S02]  /*5c00*/  F2FP.F16.F32.PACK_AB R71, RZ, R71 ;  /* 0x00000047ff47723e */ /* 0x000fe400000000ff */
[----:B------:R-:W-:Y:S02]  /*5c10*/  F2FP.F16.F32.PACK_AB R72, RZ, R72 ;  /* 0x00000048ff48723e */ /* 0x000fe400000000ff */
[----:B------:R-:W-:Y:S02]  /*5c20*/  F2FP.F16.F32.PACK_AB R73, RZ, R73 ;  /* 0x00000049ff49723e */ /* 0x000fe400000000ff */
        /* <DEDUP_REMOVED lines=33> */
[----:B------:R-:W-:-:S03]  /*5e40*/  F2FP.F16.F32.PACK_AB R87, RZ, R87 ;  /* 0x00000057ff57723e */ /* 0x000fc600000000ff */
[----:B------:R-:W-:Y:S04]  /*5e50*/  @P2 STG.E.U16 desc[UR36][R4.64+0x92], R61 ;  /* 0x0000923d04002986 */ /* 0x000fe8000c101524 */
[----:B------:R-:W-:Y:S01]  /*5e60*/  @P1 STG.E.U16 desc[UR36][R6.64+0x90], R62 ;  /* 0x0000903e06001986 */ /* 0x000fe2000c101524 */
[----:B------:R-:W-:Y:S02]  /*5e70*/  ISETP.GT.AND P1, PT, R0, 0x8, P0 ;  /* 0x000000080000780c */ /* 0x000fe40000724270 */
[C---:B------:R-:W-:Y:S01]  /*5e80*/  ISETP.GT.AND P0, PT, R3.reuse, 0x58, PT ;  /* 0x000000580300780c */ /* 0x040fe20003f04270 */
[----:B------:R-:W-:Y:S01]  /*5e90*/  @P3 STG.E.U16 desc[UR36][R6.64+0x92], R63 ;  /* 0x0000923f06003986 */ /* 0x000fe2000c101524 */
[----:B------:R-:W-:-:S03]  /*5ea0*/  ISETP.GT.AND P3, PT, R3, 0x51, PT ;  /* 0x000000510300780c */ /* 0x000fc60003f64270 */
[----:B------:R-:W-:Y:S01]  /*5eb0*/  @P4 STG.E.U16 desc[UR36][R4.64+0xa0], R64 ;  /* 0x0000a04004004986 */ /* 0x000fe2000c101524 */
[C---:B------:R-:W-:Y:S02]  /*5ec0*/  ISETP.GT.AND P2, PT, R0.reuse, RZ, P3 ;  /* 0x000000ff0000720c */ /* 0x040fe40001f44270 */
[C---:B------:R-:W-:Y:S02]  /*5ed0*/  ISETP.GT.AND P3, PT, R0.reuse, 0x8, P3 ;  /* 0x000000080000780c */ /* 0x040fe40001f64270 */
[----:B------:R-:W-:-:S09]  /*5ee0*/  ISETP.GT.AND P4, PT, R0, RZ, P0 ;  /* 0x000000ff0000720c */ /* 0x000fd20000784270 */
        /* <DEDUP_REMOVED lines=9> */
[C---:B------:R-:W-:Y:S02]  /*5f80*/  ISETP.GT.AND P3, PT, R0.reuse, RZ, P0 ;  /* 0x000000ff0000720c */ /* 0x040fe40000764270 */
[----:B------:R-:W-:-:S07]  /*5f90*/  ISETP.GT.AND P0, PT, R0, 0x8, P0 ;  /* 0x000000080000780c */ /* 0x000fce0000704270 */
[----:B------:R-:W-:Y:S04]  /*5fa0*/  @P2 STG.E.U16 desc[UR36][R4.64+0xb2], R69 ;  /* 0x0000b24504002986 */ /* 0x000fe8000c101524 */
[----:B------:R-:W-:Y:S01]  /*5fb0*/  @P1 STG.E.U16 desc[UR36][R6.64+0xb0], R70 ;  /* 0x0000b04606001986 */ /* 0x000fe2000c101524 */
[----:B------:R-:W-:-:S03]  /*5fc0*/  ISETP.GT.AND P1, PT, R3, 0x68, PT ;  /* 0x000000680300780c */ /* 0x000fc60003f24270 */
        /* <DEDUP_REMOVED lines=11> */
[C---:B------:R-:W-:Y:S02]  /*6080*/  ISETP.GT.AND P2, PT, R0.reuse, RZ, P0 ;  /* 0x000000ff0000720c */ /* 0x040fe40000744270 */
[----:B------:R-:W-:Y:S01]  /*6090*/  ISETP.GT.AND P0, PT, R0, 0x8, P0 ;  /* 0x000000080000780c */ /* 0x000fe20000704270 */
[----:B------:R-:W-:Y:S01]  /*60a0*/  @P3 STG.E.U16 desc[UR36][R4.64+0xd0], R76 ;  /* 0x0000d04c04003986 */ /* 0x000fe2000c101524 */
[----:B------:R-:W-:-:S04]  /*60b0*/  ISETP.GT.AND P3, PT, R3, 0x70, PT ;  /* 0x000000700300780c */ /* 0x000fc80003f64270 */
[C---:B------:R-:W-:Y:S02]  /*60c0*/  ISETP.GT.AND P4, PT, R0.reuse, RZ, P3 ;  /* 0x000000ff0000720c */ /* 0x040fe40001f84270 */
[----:B------:R-:W-:-:S03]  /*60d0*/  ISETP.GT.AND P3, PT, R0, 0x8, P3 ;  /* 0x000000080000780c */ /* 0x000fc60001f64270 */
[----:B------:R-:W-:Y:S01]  /*60e0*/  @P2 STG.E.U16 desc[UR36][R4.64+0xd2], R77 ;  /* 0x0000d24d04002986 */ /* 0x000fe2000c101524 */
[----:B------:R-:W-:-:S03]  /*60f0*/  ISETP.GT.AND P2, PT, R3, 0x79, PT ;  /* 0x000000790300780c */ /* 0x000fc60003f44270 */
[----:B------:R-:W-:Y:S01]  /*6100*/  @P1 STG.E.U16 desc[UR36][R6.64+0xd0], R78 ;  /* 0x0000d04e06001986 */ /* 0x000fe2000c101524 */
[----:B------:R-:W-:-:S03]  /*6110*/  ISETP.GT.AND P1, PT, R3, 0x78, PT ;  /* 0x000000780300780c */ /* 0x000fc60003f24270 */
[----:B------:R-:W-:Y:S01]  /*6120*/  @P0 STG.E.U16 desc[UR36][R6.64+0xd2], R79 ;  /* 0x0000d24f06000986 */ /* 0x000fe2000c101524 */
[----:B------:R-:W-:-:S03]  /*6130*/  ISETP.GT.AND P0, PT, R3, 0x71, PT ;  /* 0x000000710300780c */ /* 0x000fc60003f04270 */
[----:B------:R-:W-:Y:S01]  /*6140*/  @P4 STG.E.U16 desc[UR36][R4.64+0xe0], R80 ;  /* 0x0000e05004004986 */ /* 0x000fe2000c101524 */
[C---:B------:R-:W-:Y:S02]  /*6150*/  ISETP.GT.AND P4, PT, R0.reuse, RZ, P0 ;  /* 0x000000ff0000720c */ /* 0x040fe40000784270 */
[----:B------:R-:W-:-:S11]  /*6160*/  ISETP.GT.AND P0, PT, R0, 0x8, P0 ;  /* 0x000000080000780c */ /* 0x000fd60000704270 */
[----:B------:R-:W-:Y:S02]  /*6170*/  @P4 IMAD.MOV.U32 R2, RZ, RZ, R4 ;  /* 0x000000ffff024224 */ /* 0x000fe400078e0004 */
[----:B------:R-:W-:-:S05]  /*6180*/  @P4 IMAD.MOV.U32 R3, RZ, RZ, R5 ;  /* 0x000000ffff034224 */ /* 0x000fca00078e0005 */
[----:B------:R0:W-:Y:S01]  /*6190*/  @P4 STG.E.U16 desc[UR36][R2.64+0xe2], R81 ;  /* 0x0000e25102004986 */ /* 0x0001e2000c101524 */
[C---:B------:R-:W-:Y:S02]  /*61a0*/  ISETP.GT.AND P4, PT, R0.reuse, RZ, P2 ;  /* 0x000000ff0000720c */ /* 0x040fe40001784270 */
[----:B------:R-:W-:Y:S01]  /*61b0*/  ISETP.GT.AND P2, PT, R0, 0x8, P2 ;  /* 0x000000080000780c */ /* 0x000fe20001744270 */
[----:B0-----:R-:W-:Y:S02]  /*61c0*/  @P3 IMAD.MOV.U32 R2, RZ, RZ, R6 ;  /* 0x000000ffff023224 */ /* 0x001fe400078e0006 */
[----:B------:R-:W-:-:S05]  /*61d0*/  @P3 IMAD.MOV.U32 R3, RZ, RZ, R7 ;  /* 0x000000ffff033224 */ /* 0x000fca00078e0007 */
[----:B------:R0:W-:Y:S01]  /*61e0*/  @P3 STG.E.U16 desc[UR36][R2.64+0xe0], R82 ;  /* 0x0000e05202003986 */ /* 0x0001e2000c101524 */
[C---:B------:R-:W-:Y:S02]  /*61f0*/  ISETP.GT.AND P3, PT, R0.reuse, RZ, P1 ;  /* 0x000000ff0000720c */ /* 0x040fe40000f64270 */
[----:B------:R-:W-:Y:S01]  /*6200*/  ISETP.GT.AND P1, PT, R0, 0x8, P1 ;  /* 0x000000080000780c */ /* 0x000fe20000f24270 */
[----:B0-----:R-:W-:Y:S02]  /*6210*/  @P0 IMAD.MOV.U32 R2, RZ, RZ, R6 ;  /* 0x000000ffff020224 */ /* 0x001fe400078e0006 */
[----:B------:R-:W-:-:S05]  /*6220*/  @P0 IMAD.MOV.U32 R3, RZ, RZ, R7 ;  /* 0x000000ffff030224 */ /* 0x000fca00078e0007 */
[----:B------:R0:W-:Y:S03]  /*6230*/  @P0 STG.E.U16 desc[UR36][R2.64+0xe2], R83 ;  /* 0x0000e25302000986 */ /* 0x0001e6000c101524 */
[----:B0-----:R-:W-:Y:S02]  /*6240*/  @P3 IMAD.MOV.U32 R2, RZ, RZ, R4 ;  /* 0x000000ffff023224 */ /* 0x001fe400078e0004 */
[----:B------:R-:W-:-:S05]  /*6250*/  @P3 IMAD.MOV.U32 R3, RZ, RZ, R5 ;  /* 0x000000ffff033224 */ /* 0x000fca00078e0005 */
[----:B------:R0:W-:Y:S04]  /*6260*/  @P3 STG.E.U16 desc[UR36][R2.64+0xf0], R84 ;  /* 0x0000f05402003986 */ /* 0x0001e8000c101524 */
[----:B------:R1:W-:Y:S01]  /*6270*/  @P4 STG.E.U16 desc[UR36][R4.64+0xf2], R85 ;  /* 0x0000f25504004986 */ /* 0x0003e2000c101524 */
[----:B0-----:R-:W-:Y:S02]  /*6280*/  @P1 IMAD.MOV.U32 R2, RZ, RZ, R6 ;  /* 0x000000ffff021224 */ /* 0x001fe400078e0006 */
[----:B------:R-:W-:-:S05]  /*6290*/  @P1 IMAD.MOV.U32 R3, RZ, RZ, R7 ;  /* 0x000000ffff031224 */ /* 0x000fca00078e0007 */
[----:B------:R1:W-:Y:S04]  /*62a0*/  @P1 STG.E.U16 desc[UR36][R2.64+0xf0], R86 ;  /* 0x0000f05602001986 */ /* 0x0003e8000c101524 */
[----:B------:R1:W-:Y:S02]  /*62b0*/  @P2 STG.E.U16 desc[UR36][R6.64+0xf2], R87 ;  /* 0x0000f25706002986 */ /* 0x0003e4000c101524 */
.L_x_163:
[----:B------:R-:W-:Y:S05]  /*62c0*/  BSYNC B0 ;  /* 0x0000000000007941 */ /* 0x000fea0003800000 */
.L_x_37:
[----:B01----:R-:W2:Y:S01]  /*62d0*/  LDL.64 R2, [R1] ;  /* 0x0000000001027983 */ /* 0x003ea20000100a00 */
[----:B------:R-:W-:Y:S01]  /*62e0*/  ULDC.64 UR4, c[0x0][0x650] ;  /* 0x0001940000047ab9 */ /* 0x000fe20000000a00 */
[----:B------:R0:W-:Y:S01]  /*62f0*/  SYNCS.ARRIVE.TRANS64.A1T0 RZ, [R97+UR47], RZ ;  /* 0x000000ff61ff79a7 */ /* 0x0001e2000810002f */
[----:B----4-:R-:W-:Y:S01]  /*6300*/  PRMT R0, RZ, 0x7610, R0 ;  /* 0x00007610ff007816 */ /* 0x010fe20000000000 */
[----:B------:R-:W-:Y:S02]  /*6310*/  IMAD.MOV.U32 R19, RZ, RZ, -0x1 ;  /* 0xffffffffff137424 */ /* 0x000fe400078e00ff */
[----:B-----5:R-:W-:Y:S01]  /*6320*/  IMAD.MOV.U32 R22, RZ, RZ, -0x1 ;  /* 0xffffffffff167424 */ /* 0x020fe200078e00ff */
[----:B--2---:R-:W-:-:S04]  /*6330*/  LEA R18, P0, R2, R18, 0x1 ;  /* 0x0000001202127211 */ /* 0x004fc800078008ff */
[----:B------:R-:W-:Y:S01]  /*6340*/  LEA.HI.X R17, R2, R17, R23, 0x1, P0 ;  /* 0x0000001102117211 */ /* 0x000fe200000f0c17 */
[----:B------:R-:W-:Y:S01]  /*6350*/  IMAD.MOV.U32 R2, RZ, RZ, -0x1 ;  /* 0xffffffffff027424 */ /* 0x000fe200078e00ff */
[----:B------:R-:W-:-:S04]  /*6360*/  ISETP.GE.U32.AND P0, PT, R18, UR4, PT ;  /* 0x0000000412007c0c */ /* 0x000fc8000bf06070 */
[----:B------:R-:W-:-:S13]  /*6370*/  ISETP.GE.U32.AND.EX P0, PT, R17, UR5, PT, P0 ;  /* 0x0000000511007c0c */ /* 0x000fda000bf06100 */
[----:B0-----:R-:W-:Y:S05]  /*6380*/  @P0 BRA `(.L_x_164) ;  /* 0x0000000400700947 */ /* 0x001fea0003800000 */
[----:B------:R-:W0:Y:S01]  /*6390*/  S2R R10, SR_CTAID.X ;  /* 0x00000000000a7919 */ /* 0x000e220000002500 */
[----:B------:R-:W1:Y:S01]  /*63a0*/  LDC.64 R8, c[0x0][0x628] ;  /* 0x00018a00ff087b82 */ /* 0x000e620000000a00 */
[----:B------:R-:W-:Y:S01]  /*63b0*/  ULDC UR4, c[0x0][0x150] ;  /* 0x0000540000047ab9 */ /* 0x000fe20000000800 */
[----:B---3--:R-:W-:Y:S01]  /*63c0*/  IMAD.MOV.U32 R6, RZ, RZ, R18 ;  /* 0x000000ffff067224 */ /* 0x008fe200078e0012 */
[----:B------:R-:W2:Y:S01]  /*63d0*/  S2R R20, SR_CTAID.Y ;  /* 0x0000000000147919 */ /* 0x000ea20000002600 */
[----:B------:R-:W-:-:S04]  /*63e0*/  IMAD.MOV.U32 R7, RZ, RZ, R17 ;  /* 0x000000ffff077224 */ /* 0x000fc800078e0011 */
[----:B------:R-:W3:Y:S08]  /*63f0*/  LDC R15, c[0x0][0x144] ;  /* 0x00005100ff0f7b82 */ /* 0x000ef00000000800 */
[----:B------:R-:W4:Y:S08]  /*6400*/  LDC R0, c[0x0][0x630] ;  /* 0x00018c00ff007b82 */ /* 0x000f300000000800 */
[----:B------:R-:W2:Y:S01]  /*6410*/  LDC.64 R12, c[0x0][0x620] ;  /* 0x00018800ff0c7b82 */ /* 0x000ea20000000a00 */
[----:B-1----:R-:W-:-:S04]  /*6420*/  ISETP.NE.U32.AND P0, PT, R8, RZ, PT ;  /* 0x000000ff0800720c */ /* 0x002fc80003f05070 */
[----:B------:R-:W-:Y:S02]  /*6430*/  ISETP.NE.AND.EX P0, PT, R9, RZ, PT, P0 ;  /* 0x000000ff0900720c */ /* 0x000fe40003f05300 */
[----:B0-----:R-:W-:-:S05]  /*6440*/  I2FP.F32.U32 R2, R10 ;  /* 0x0000000a00027245 */ /* 0x001fca0000201000 */
[----:B------:R-:W-:-:S04]  /*6450*/  FMUL R2, R2, UR4 ;  /* 0x0000000402027c20 */ /* 0x000fc80008400000 */
[----:B------:R0:W1:Y:S02]  /*6460*/  F2I.U32.TRUNC.NTZ R14, R2 ;  /* 0x00000002000e7305 */ /* 0x000064000020f000 */
[----:B---34-:R-:W-:Y:S05]  /*6470*/  @!P0 BRA `(.L_x_165) ;  /* 0x0000000000288947 */ /* 0x018fea0003800000 */
[----:B------:R-:W3:Y:S02]  /*6480*/  LDC R3, c[0x0][0x634] ;  /* 0x00018d00ff037b82 */ /* 0x000ee40000000800 */
[----:B---3--:R-:W-:-:S05]  /*6490*/  IADD3 R7, P0, R18, R3, RZ ;  /* 0x0000000312077210 */ /* 0x008fca0007f1e0ff */
[----:B------:R-:W-:-:S04]  /*64a0*/  IMAD.X R11, RZ, RZ, R17, P0 ;  /* 0x000000ffff0b7224 */ /* 0x000fc800000e0611 */
[----:B0-----:R-:W-:-:S04]  /*64b0*/  IMAD.WIDE.U32 R2, R11, R8, RZ ;  /* 0x000000080b027225 */ /* 0x001fc800078e00ff */
[----:B------:R-:W-:-:S04]  /*64c0*/  IMAD.WIDE.U32 R4, P0, R7, R9, R2 ;  /* 0x0000000907047225 */ /* 0x000fc80007800002 */
[----:B------:R-:W-:-:S04]  /*64d0*/  IMAD.WIDE.U32 R2, R7, R8, RZ ;  /* 0x0000000807027225 */ /* 0x000fc800078e00ff */
[----:B------:R-:W-:Y:S01]  /*64e0*/  IMAD.X R7, RZ, RZ, RZ, P0 ;  /* 0x000000ffff077224 */ /* 0x000fe200000e06ff */
[----:B------:R-:W-:Y:S01]  /*64f0*/  IADD3 RZ, P0, R3, R4, RZ ;  /* 0x0000000403ff7210 */ /* 0x000fe20007f1e0ff */
[----:B------:R-:W-:-:S04]  /*6500*/  IMAD.MOV.U32 R6, RZ, RZ, R5 ;  /* 0x000000ffff067224 */ /* 0x000fc800078e0005 */
[----:B------:R-:W-:-:S08]  /*6510*/  IMAD.WIDE.U32.X R6, R11, R9, R6, P0 ;  /* 0x000000090b067225 */ /* 0x000fd000000e0406 */
.L_x_165:
[----:B------:R-:W3:Y:S01]  /*6520*/  LDC.64 R26, c[0x0][0x640] ;  /* 0x00019000ff1a7b82 */ /* 0x000ee20000000a00 */
[-C--:B------:R-:W-:Y:S01]  /*6530*/  SHF.R.U64 R11, R6, R0.reuse, R7 ;  /* 0x00000000060b7219 */ /* 0x080fe20000001207 */
[----:B------:R-:W-:Y:S01]  /*6540*/  IMAD.MOV.U32 R19, RZ, RZ, R17 ;  /* 0x000000ffff137224 */ /* 0x000fe200078e0011 */
[----:B------:R-:W-:Y:S01]  /*6550*/  SHF.R.U32.HI R0, RZ, R0, R7 ;  /* 0x00000000ff007219 */ /* 0x000fe20000011607 */
[----:B-1----:R-:W-:Y:S01]  /*6560*/  IMAD.MOV R14, RZ, RZ, -R14 ;  /* 0x000000ffff0e7224 */ /* 0x002fe200078e0a0e */
[----:B------:R-:W-:Y:S01]  /*6570*/  IADD3 R5, P0, RZ, -R11, RZ ;  /* 0x8000000bff057210 */ /* 0x000fe20007f1e0ff */
[----:B------:R-:W-:Y:S01]  /*6580*/  ULDC UR4, c[0x0][0x154] ;  /* 0x0000550000047ab9 */ /* 0x000fe20000000800 */
[----:B------:R-:W-:Y:S01]  /*6590*/  IMAD.MOV.U32 R7, RZ, RZ, 0x1 ;  /* 0x00000001ff077424 */ /* 0x000fe200078e00ff */
[----:B------:R-:W1:Y:S01]  /*65a0*/  LDC R4, c[0x0][0x618] ;  /* 0x00018600ff047b82 */ /* 0x000e620000000800 */
[----:B------:R-:W-:Y:S02]  /*65b0*/  IMAD R22, R15, R14, R10 ;  /* 0x0000000e0f167224 */ /* 0x000fe400078e020a */
[----:B------:R-:W-:-:S04]  /*65c0*/  IMAD.X R3, RZ, RZ, ~R0, P0 ;  /* 0x000000ffff037224 */ /* 0x000fc800000e0e00 */
[-C--:B--2---:R-:W-:Y:S01]  /*65d0*/  IMAD R0, R3, R12.reuse, RZ ;  /* 0x0000000c03007224 */ /* 0x084fe200078e02ff */
[----:B------:R-:W2:Y:S01]  /*65e0*/  LDC R6, c[0x0][0x608] ;  /* 0x00018200ff067b82 */ /* 0x000ea20000000800 */
[----:B0-----:R-:W-:-:S04]  /*65f0*/  IMAD.WIDE.U32 R2, R5, R12, R18 ;  /* 0x0000000c05027225 */ /* 0x001fc800078e0012 */
[----:B------:R-:W-:Y:S01]  /*6600*/  IMAD R5, R5, R13, R0 ;  /* 0x0000000d05057224 */ /* 0x000fe200078e0200 */
[----:B------:R-:W-:Y:S02]  /*6610*/  I2FP.F32.U32 R0, R20 ;  /* 0x0000001400007245 */ /* 0x000fe40000201000 */
[----:B------:R-:W0:Y:S01]  /*6620*/  LDC R24, c[0x0][0x658] ;  /* 0x00019600ff187b82 */ /* 0x000e220000000800 */
[----:B------:R-:W-:Y:S01]  /*6630*/  IMAD.IADD R3, R3, 0x1, R5 ;  /* 0x0000000103037824 */ /* 0x000fe200078e0205 */
[----:B---3--:R-:W-:Y:S01]  /*6640*/  ISETP.NE.U32.AND P0, PT, R26, RZ, PT ;  /* 0x000000ff1a00720c */ /* 0x008fe20003f05070 */
[----:B------:R-:W-:Y:S01]  /*6650*/  FMUL R0, R0, UR4 ;  /* 0x0000000400007c20 */ /* 0x000fe20008400000 */
[----:B------:R-:W-:Y:S02]  /*6660*/  IMAD.MOV.U32 R5, RZ, RZ, -0x1 ;  /* 0xffffffffff057424 */ /* 0x000fe400078e00ff */
[----:B------:R-:W-:Y:S01]  /*6670*/  ISETP.NE.AND.EX P0, PT, R27, RZ, PT, P0 ;  /* 0x000000ff1b00720c */ /* 0x000fe20003f05300 */
[----:B------:R3:W4:Y:S01]  /*6680*/  F2I.U32.TRUNC.NTZ R12, R0 ;  /* 0x00000000000c7305 */ /* 0x000722000020f000 */
[----:B------:R-:W3:Y:S01]  /*6690*/  LDC R15, c[0x0][0x148] ;  /* 0x00005200ff0f7b82 */ /* 0x000ee20000000800 */
[----:B-1----:R-:W-:-:S02]  /*66a0*/  SHF.R.U64 R10, R2, R4, R3 ;  /* 0x00000004020a7219 */ /* 0x002fc40000001203 */
[----:B------:R-:W-:-:S05]  /*66b0*/  SHF.R.U32.HI R3, RZ, R4, R3 ;  /* 0x00000004ff037219 */ /* 0x000fca0000011603 */
[----:B------:R-:W1:Y:S01]  /*66c0*/  LDC R14, c[0x0][0x600] ;  /* 0x00018000ff0e7b82 */ /* 0x000e620000000800 */
[-CC-:B--2---:R-:W-:Y:S02]  /*66d0*/  SHF.R.U64 R8, R10, R6.reuse, R3.reuse ;  /* 0x000000060a087219 */ /* 0x184fe40000001203 */
[----:B------:R-:W-:-:S05]  /*66e0*/  SHF.R.U32.HI R3, RZ, R6, R3 ;  /* 0x00000006ff037219 */ /* 0x000fca0000011603 */
[----:B------:R-:W2:Y:S01]  /*66f0*/  LDC R21, c[0x0][0x648] ;  /* 0x00019200ff157b82 */ /* 0x000ea20000000800 */
[-CC-:B0-----:R-:W-:Y:S02]  /*6700*/  SHF.R.U64 R13, R8, R24.reuse, R3.reuse ;  /* 0x00000018080d7219 */ /* 0x181fe40000001203 */
[-C--:B------:R-:W-:Y:S02]  /*6710*/  SHF.L.U32 R5, R5, R24.reuse, RZ ;  /* 0x0000001805057219 */ /* 0x080fe400000006ff */
[-C--:B------:R-:W-:Y:S01]  /*6720*/  SHF.R.U32.HI R3, RZ, R24.reuse, R3 ;  /* 0x00000018ff037219 */ /* 0x080fe20000011603 */
[----:B------:R-:W-:Y:S01]  /*6730*/  IMAD.MOV.U32 R2, RZ, RZ, R13 ;  /* 0x000000ffff027224 */ /* 0x000fe200078e000d */
[----:B------:R-:W-:Y:S01]  /*6740*/  SHF.L.U32 R24, R7, R24, RZ ;  /* 0x0000001807187219 */ /* 0x000fe200000006ff */
[----:B------:R-:W0:Y:S01]  /*6750*/  LDC R25, c[0x0][0x638] ;  /* 0x00018e00ff197b82 */ /* 0x000e220000000800 */
[----:B------:R-:W-:-:S07]  /*6760*/  LOP3.LUT R19, RZ, R5, RZ, 0x33, !PT ;  /* 0x00000005ff137212 */ /* 0x000fce00078e33ff */
[----:B------:R-:W0:Y:S01]  /*6770*/  LDC R28, c[0x0][0x610] ;  /* 0x00018400ff1c7b82 */ /* 0x000e220000000800 */
[----:B----4-:R-:W-:Y:S05]  /*6780*/  @!P0 BRA `(.L_x_166) ;  /* 0x0000000000288947 */ /* 0x010fea0003800000 */
[----:B---3--:R-:W3:Y:S02]  /*6790*/  LDC R0, c[0x0][0x64c] ;  /* 0x00019300ff007b82 */ /* 0x008ee40000000800 */
        /* <DEDUP_REMOVED lines=9> */
.L_x_166:
[----:B------:R-:W4:Y:S01]  /*6830*/  LDC R4, c[0x0][0x65c] ;  /* 0x00019700ff047b82 */ /* 0x000f220000000800 */
[----:B--23--:R-:W-:Y:S01]  /*6840*/  SHF.R.U64 R0, R2, R21, R3 ;  /* 0x0000001502007219 */ /* 0x00cfe20000001203 */
[----:B-1----:R-:W-:Y:S01]  /*6850*/  VIADD R3, R14, 0xffffffff ;  /* 0xffffffff0e037836 */ /* 0x002fe20000000000 */
[----:B------:R-:W-:Y:S01]  /*6860*/  LOP3.LUT R19, R8, R19, RZ, 0xc0, !PT ;  /* 0x0000001308137212 */ /* 0x000fe200078ec0ff */
[----:B------:R-:W-:Y:S02]  /*6870*/  IMAD.MOV R12, RZ, RZ, -R12 ;  /* 0x000000ffff0c7224 */ /* 0x000fe400078e0a0c */
[----:B------:R-:W-:Y:S01]  /*6880*/  IMAD.MOV R2, RZ, RZ, -R0 ;  /* 0x000000ffff027224 */ /* 0x000fe200078e0a00 */
[----:B------:R-:W-:Y:S01]  /*6890*/  LOP3.LUT R3, R10, R3, RZ, 0xc0, !PT ;  /* 0x000000030a037212 */ /* 0x000fe200078ec0ff */
[----:B------:R-:W-:Y:S02]  /*68a0*/  IMAD R19, R24, R0, R19 ;  /* 0x0000000018137224 */ /* 0x000fe400078e0213 */
[----:B0-----:R-:W-:-:S04]  /*68b0*/  IMAD R0, R2, R25, R13 ;  /* 0x0000001902007224 */ /* 0x001fc800078e020d */
[----:B------:R-:W-:Y:S01]  /*68c0*/  IMAD R2, R0, R14, R3 ;  /* 0x0000000e00027224 */ /* 0x000fe200078e0203 */
[----:B----4-:R-:W-:Y:S01]  /*68d0*/  ISETP.NE.AND P0, PT, R4, 0x1, PT ;  /* 0x000000010400780c */ /* 0x010fe20003f05270 */
[----:B------:R-:W-:-:S05]  /*68e0*/  IMAD.MOV.U32 R4, RZ, RZ, 0x1 ;  /* 0x00000001ff047424 */ /* 0x000fca00078e00ff */
[----:B------:R-:W-:-:S07]  /*68f0*/  PRMT R0, R4, 0x7610, R0 ;  /* 0x0000761004007816 */ /* 0x000fce0000000000 */
[----:B------:R-:W-:-:S04]  /*6900*/  @P0 IMAD R22, R15, R12, R20 ;  /* 0x0000000c0f160224 */ /* 0x000fc800078e0214 */
[----:B------:R-:W-:-:S05]  /*6910*/  IMAD R19, R19, R28, R22 ;  /* 0x0000001c13137224 */ /* 0x000fca00078e0216 */
[----:B------:R-:W-:Y:S02]  /*6920*/  SEL R22, R2, R19, !P0 ;  /* 0x0000001302167207 */ /* 0x000fe40004000000 */
[----:B------:R-:W-:Y:S01]  /*6930*/  SEL R19, R19, R2, !P0 ;  /* 0x0000000213137207 */ /* 0x000fe20004000000 */
[----:B------:R-:W-:-:S07]  /*6940*/  IMAD.MOV.U32 R2, RZ, RZ, R11 ;  /* 0x000000ffff027224 */ /* 0x000fce00078e000b */
.L_x_164:
[----:B------:R-:W-:Y:S02]  /*6950*/  LOP3.LUT P0, RZ, R0, 0xff, RZ, 0xc0, !PT ;  /* 0x000000ff00ff7812 */ /* 0x000fe4000780c0ff */
[----:B------:R-:W-:-:S11]  /*6960*/  LOP3.LUT R103, R103, 0x1, RZ, 0x3c, !PT ;  /* 0x0000000167677812 */ /* 0x000fd600078e3cff */
[----:B------:R-:W-:Y:S05]  /*6970*/  @P0 BRA `(.L_x_167) ;  /* 0xffffffac00c40947 */ /* 0x000fea000383ffff */
[----:B------:R-:W-:Y:S05]  /*6980*/  EXIT ;  /* 0x000000000000794d */ /* 0x000fea0003800000 */
.L_x_18:
[----:B------:R-:W-:-:S08]  /*6990*/  ISETP.NE.AND P0, PT, R5, RZ, PT ;  /* 0x000000ff0500720c */ /* 0x000fd00003f05270 */
[----:B0-2---:R-:W0:-:S00]  /*69a0*/  USETMAXREG.DEALLOC.CTAPOOL 0x28 ;  /* 0x00000028000079c8 */ /* 0x005e0000080e0500 */
[----:B------:R-:W-:Y:S05]  /*69b0*/  @P0 EXIT ;  /* 0x000000000000094d */ /* 0x000fea0003800000 */
[----:B0-----:R-:W-:Y:S01]  /*69c0*/  LOP3.LUT P0, RZ, R8, 0xff, RZ, 0xc0, !PT ;  /* 0x000000ff08ff7812 */ /* 0x001fe2000780c0ff */
[----:B------:R-:W-:Y:S02]  /*69d0*/  IMAD.MOV.U32 R0, RZ, RZ, 0x1 ;  /* 0x00000001ff007424 */ /* 0x000fe400078e00ff */
[----:B------:R-:W-:-:S10]  /*69e0*/  IMAD.MOV.U32 R8, RZ, RZ, RZ ;  /* 0x000000ffff087224 */ /* 0x000fd400078e00ff */
[----:B------:R-:W-:Y:S05]  /*69f0*/  @!P0 BRA `(.L_x_168) ;  /* 0x0000000c00388947 */ /* 0x000fea0003800000 */
[----:B------:R-:W0:Y:S01]  /*6a00*/  S2UR UR8, SR_CgaCtaId ;  /* 0x00000000000879c3 */ /* 0x000e220000008800 */
[----:B------:R-:W-:Y:S01]  /*6a10*/  LOP3.LUT P0, RZ, R4, 0x1f, RZ, 0xc0, !PT ;  /* 0x0000001f04ff7812 */ /* 0x000fe2000780c0ff */
[----:B------:R-:W-:Y:S01]  /*6a20*/  ULDC UR5, c[0x0][0x658] ;  /* 0x0001960000057ab9 */ /* 0x000fe20000000800 */
[----:B------:R-:W-:Y:S01]  /*6a30*/  UMOV UR6, 0xffffffff ;  /* 0xffffffff00067882 */ /* 0x000fe20000000000 */
[----:B------:R-:W-:Y:S01]  /*6a40*/  BSSY B0, `(.L_x_168) ;  /* 0x00000c9000007945 */ /* 0x000fe20003800000 */
[----:B------:R-:W-:Y:S01]  /*6a50*/  USHF.L.U32 UR6, UR6, UR5, URZ ;  /* 0x0000000506067299 */ /* 0x000fe2000800063f */
[C---:B------:R-:W-:Y:S01]  /*6a60*/  ISETP.NE.AND P2, PT, R3.reuse, RZ, PT ;  /* 0x000000ff0300720c */ /* 0x040fe20003f45270 */
[----:B------:R-:W-:Y:S01]  /*6a70*/  IMAD.MOV.U32 R9, RZ, RZ, 0x1 ;  /* 0x00000001ff097424 */ /* 0x000fe200078e00ff */
[----:B------:R-:W-:Y:S01]  /*6a80*/  ISETP.NE.OR P0, PT, R3, RZ, !P0 ;  /* 0x000000ff0300720c */ /* 0x000fe20004705670 */
[----:B------:R-:W-:Y:S01]  /*6a90*/  IMAD.MOV.U32 R0, RZ, RZ, 0x1 ;  /* 0x00000001ff007424 */ /* 0x000fe200078e00ff */
[----:B------:R-:W-:Y:S01]  /*6aa0*/  LOP3.LUT R6, R16, 0x2, RZ, 0xfc, !PT ;  /* 0x0000000210067812 */ /* 0x000fe200078efcff */
[----:B------:R-:W-:Y:S01]  /*6ab0*/  IMAD.MOV.U32 R8, RZ, RZ, RZ ;  /* 0x000000ffff087224 */ /* 0x000fe200078e00ff */
[----:B------:R-:W-:Y:S01]  /*6ac0*/  ULDC UR4, c[0x0][0x600] ;  /* 0x0001800000047ab9 */ /* 0x000fe20000000800 */
[----:B------:R-:W-:Y:S01]  /*6ad0*/  UMOV UR7, 0x1 ;  /* 0x0000000100077882 */ /* 0x000fe20000000000 */
[----:B------:R-:W-:-:S02]  /*6ae0*/  UIADD3 UR22, UR40, 0x1, URZ ;  /* 0x0000000128167890 */ /* 0x000fc4000fffe03f */
[----:B------:R-:W-:Y:S02]  /*6af0*/  UIADD3 UR15, UR4, -0x1, URZ ;  /* 0xffffffff040f7890 */ /* 0x000fe4000fffe03f */
[----:B------:R-:W-:Y:S02]  /*6b00*/  USHF.L.U32 UR17, UR7, UR5, URZ ;  /* 0x0000000507117299 */ /* 0x000fe4000800063f */
[----:B------:R-:W-:Y:S01]  /*6b10*/  ULOP3.LUT UR16, URZ, UR6, URZ, 0x33, !UPT ;  /* 0x000000063f107292 */ /* 0x000fe2000f8e333f */
[----:B------:R-:W-:Y:S01]  /*6b20*/  ULDC.64 UR20, c[0x0][0x198] ;  /* 0x0000660000147ab9 */ /* 0x000fe20000000a00 */
[----:B0-----:R-:W-:-:S10]  /*6b30*/  IMAD.U32 R7, RZ, RZ, UR8 ;  /* 0x00000008ff077e24 */ /* 0x001fd4000f8e00ff */
.L_x_180:
[----:B------:R-:W-:-:S03]  /*6b40*/  UMOV UR4, 0xffffffff ;  /* 0xffffffff00047882 */ /* 0x000fc60000000000 */
[----:B------:R-:W-:Y:S05]  /*6b50*/  BRA.DIV UR4, `(.L_x_169) ;  /* 0x0000001604ec7947 */ /* 0x000fea000b800000 */
[----:B------:R-:W-:-:S13]  /*6b60*/  ELECT P6, URZ, PT ;  /* 0x00000000003f782f */ /* 0x000fda00038c0000 */
.L_x_207:
[----:B------:R-:W0:Y:S01]  /*6b70*/  LDC R3, c[0x0][0x28c] ;  /* 0x0000a300ff037b82 */ /* 0x000e220000000800 */
[----:B------:R-:W-:Y:S01]  /*6b80*/  BSSY B1, `(.L_x_170) ;  /* 0x000003c000017945 */ /* 0x000fe20003800000 */
[----:B0-----:R-:W-:-:S13]  /*6b90*/  ISETP.LT.OR P6, PT, R3, 0x1, !P6 ;  /* 0x000000010300780c */ /* 0x001fda00077c1670 */
[----:B------:R-:W-:Y:S05]  /*6ba0*/  @P6 BRA `(.L_x_171) ;  /* 0x0000000000e46947 */ /* 0x000fea0003800000 */
[----:B------:R-:W-:Y:S02]  /*6bb0*/  IMAD R7, R19, 0x8, R7 ;  /* 0x0000000813077824 */ /* 0x000fe400078e0207 */
[----:B------:R-:W-:Y:S02]  /*6bc0*/  IMAD.SHL.U32 R22, R22, 0x80, RZ ;  /* 0x0000008016167824 */ /* 0x000fe400078e00ff */
[----:B------:R-:W-:Y:S02]  /*6bd0*/  IMAD.MOV.U32 R14, RZ, RZ, RZ ;  /* 0x000000ffff0e7224 */ /* 0x000fe400078e00ff */
[----:B------:R-:W-:Y:S02]  /*6be0*/  IMAD.U32 R15, RZ, RZ, UR22 ;  /* 0x00000016ff0f7e24 */ /* 0x000fe4000f8e00ff */
[----:B------:R-:W-:Y:S02]  /*6bf0*/  IMAD.MOV.U32 R3, RZ, RZ, R0 ;  /* 0x000000ffff037224 */ /* 0x000fe400078e0000 */
[----:B------:R-:W-:-:S02]  /*6c00*/  IMAD.MOV.U32 R4, RZ, RZ, R8 ;  /* 0x000000ffff047224 */ /* 0x000fc400078e0008 */
[----:B------:R-:W-:-:S07]  /*6c10*/  IMAD.SHL.U32 R11, R7, 0x8, RZ ;  /* 0x00000008070b7824 */ /* 0x000fce00078e00ff */
.L_x_175:
[----:B------:R-:W0:Y:S01]  /*6c20*/  S2UR UR4, SR_CgaCtaId ;  /* 0x00000000000479c3 */ /* 0x000e220000008800 */
[----:B------:R-:W-:Y:S02]  /*6c30*/  MOV R10, 0x400 ;  /* 0x00000400000a7802 */ /* 0x000fe40000000f00 */
[----:B------:R-:W-:Y:S01]  /*6c40*/  SHF.L.U32 R5, R3, 0x1f, RZ ;  /* 0x0000001f03057819 */ /* 0x000fe200000006ff */
[----:B0-----:R-:W-:-:S05]  /*6c50*/  IMAD.U32 R7, RZ, RZ, UR4 ;  /* 0x00000004ff077e24 */ /* 0x001fca000f8e00ff */
[----:B------:R-:W-:Y:S02]  /*6c60*/  LEA R13, R7, R10, 0x18 ;  /* 0x0000000a070d7211 */ /* 0x000fe400078ec0ff */
[----:B------:R-:W0:Y:S03]  /*6c70*/  @!P2 LDC R10, c[0x0][0x500] ;  /* 0x00014000ff0aab82 */ /* 0x000e260000000800 */
[----:B------:R-:W-:-:S04]  /*6c80*/  IMAD R12, R4, 0x8, R13 ;  /* 0x00000008040c7824 */ /* 0x000fc800078e020d */
[----:B------:R-:W1:Y:S02]  /*6c90*/  SYNCS.PHASECHK.TRANS64.TRYWAIT P1, [R12+URZ+0x90], R5 ;  /* 0x000090050c0075a7 */ /* 0x000e64000802017f */
[----:B-1----:R-:W-:Y:S05]  /*6ca0*/  @!P1 BRA `(.L_x_172) ;  /* 0x0000001400b89947 */ /* 0x002fea0003800000 */
.L_x_208:
[----:B-1----:R-:W-:Y:S01]  /*6cb0*/  PRMT R5, R6, 0x9910, RZ ;  /* 0x0000991006057816 */ /* 0x002fe200000000ff */
[----:B0-----:R0:W-:Y:S03]  /*6cc0*/  @!P2 SYNCS.ARRIVE.TRANS64 RZ, [R12+URZ], R10 ;  /* 0x0000000a0cffa9a7 */ /* 0x0011e6000800003f */
[----:B------:R-:W-:-:S13]  /*6cd0*/  ISETP.NE.AND P1, PT, R5, 0x2, PT ;  /* 0x000000020500780c */ /* 0x000fda0003f25270 */
[----:B0-----:R-:W-:Y:S05]  /*6ce0*/  @P1 BRA `(.L_x_173) ;  /* 0x0000000000041947 */ /* 0x001fea0003800000 */
[----:B------:R-:W-:Y:S01]  /*6cf0*/  BPT.TRAP 0x1 ;  /* 0x000000040000795c */ /* 0x000fe20000300000 */
.L_x_173:
[----:B------:R-:W-:Y:S05]  /*6d00*/  @P0 BRA `(.L_x_174) ;  /* 0x0000000000040947 */ /* 0x000fea0003800000 */
[----:B------:R-:W-:Y:S01]  /*6d10*/  BPT.TRAP 0x1 ;  /* 0x000000040000795c */ /* 0x000fe20000300000 */
.L_x_174:
[----:B------:R-:W-:Y:S01]  /*6d20*/  IMAD R5, R4, 0x8, R7 ;  /* 0x0000000804057824 */ /* 0x000fe200078e0207 */
[----:B------:R-:W-:Y:S01]  /*6d30*/  R2UR UR9, R12 ;  /* 0x000000000c0972ca */ /* 0x000fe200000e0000 */
[----:B------:R-:W-:Y:S01]  /*6d40*/  VIADD R15, R15, 0xffffffff ;  /* 0xffffffff0f0f7836 */ /* 0x000fe20000000000 */
[----:B------:R-:W-:Y:S01]  /*6d50*/  UIADD3 UR4, UP0, UR20, 0xf0, URZ ;  /* 0x000000f014047890 */ /* 0x000fe2000ff1e03f */
[----:B------:R-:W-:Y:S01]  /*6d60*/  IMAD.SHL.U32 R5, R5, 0x100, RZ ;  /* 0x0000010005057824 */ /* 0x000fe200078e00ff */
[----:B------:R-:W-:Y:S01]  /*6d70*/  R2UR UR11, R11 ;  /* 0x000000000b0b72ca */ /* 0x000fe200000e0000 */
[----:B------:R-:W-:Y:S01]  /*6d80*/  UIADD3 UR24, UP1, UR20, 0x1f0, URZ ;  /* 0x000001f014187890 */ /* 0x000fe2000ff3e03f */
[----:B------:R-:W-:Y:S01]  /*6d90*/  R2UR UR10, R14 ;  /* 0x000000000e0a72ca */ /* 0x000fe200000e0000 */
[--C-:B------:R-:W-:Y:S01]  /*6da0*/  IMAD R5, R5, 0x2, R13.reuse ;  /* 0x0000000205057824 */ /* 0x100fe200078e020d */
[----:B------:R-:W-:Y:S01]  /*6db0*/  R2UR UR12, R2 ;  /* 0x00000000020c72ca */ /* 0x000fe200000e0000 */
[----:B------:R-:W-:Y:S01]  /*6dc0*/  IMAD R13, R4, 0x2000, R13 ;  /* 0x00002000040d7824 */ /* 0x000fe200078e020d */
[----:B------:R-:W-:Y:S01]  /*6dd0*/  R2UR UR18, R22 ;  /* 0x00000000161272ca */ /* 0x000fe200000e0000 */
[----:B------:R-:W-:Y:S01]  /*6de0*/  VIADD R4, R4, 0x1 ;  /* 0x0000000104047836 */ /* 0x000fe20000000000 */
[----:B------:R-:W-:Y:S01]  /*6df0*/  R2UR UR5, R5 ;  /* 0x00000000050572ca */ /* 0x000fe200000e0000 */
[----:B------:R-:W-:Y:S01]  /*6e00*/  UIADD3.X UR25, URZ, UR21, URZ, UP1, !UPT ;  /* 0x000000153f197290 */ /* 0x000fe20008ffe43f */
[----:B------:R-:W-:Y:S01]  /*6e10*/  R2UR UR8, R13 ;  /* 0x000000000d0872ca */ /* 0x000fe200000e0000 */
[----:B------:R-:W-:Y:S01]  /*6e20*/  UMOV UR19, 0xff0000 ;  /* 0x00ff000000137882 */ /* 0x000fe20000000000 */
[----:B------:R-:W-:Y:S01]  /*6e30*/  ISETP.GT.AND P3, PT, R15, 0x1, PT ;  /* 0x000000010f00780c */ /* 0x000fe20003f64270 */
[----:B------:R-:W-:Y:S01]  /*6e40*/  UMOV UR6, 0x0 ;  /* 0x0000000000067882 */ /* 0x000fe20000000000 */
[----:B------:R-:W-:Y:S01]  /*6e50*/  UMOV UR7, 0x10000000 ;  /* 0x1000000000077882 */ /* 0x000fe20000000000 */
[----:B------:R-:W-:Y:S01]  /*6e60*/  ISETP.NE.AND P1, PT, R4, 0x12, PT ;  /* 0x000000120400780c */ /* 0x000fe20003f25270 */
[----:B------:R-:W-:-:S03]  /*6e70*/  VIADD R14, R14, 0x20 ;  /* 0x000000200e0e7836 */ /* 0x000fc60000000000 */
[----:B------:R-:W-:Y:S02]  /*6e80*/  SEL R10, RZ, 0x1, P1 ;  /* 0x00000001ff0a7807 */ /* 0x000fe40000800000 */
[----:B------:R-:W-:Y:S01]  /*6e90*/  UIADD3 UR13, UR5, 0x200, URZ ;  /* 0x00000200050d7890 */ /* 0x000fe2000fffe03f */
[----:B------:R-:W-:Y:S01]  /*6ea0*/  SEL R4, R4, RZ, P1 ;  /* 0x000000ff04047207 */ /* 0x000fe20000800000 */
[----:B------:R-:W-:Y:S01]  /*6eb0*/  UIADD3.X UR5, URZ, UR21, URZ, UP0, !UPT ;  /* 0x000000153f057290 */ /* 0x000fe200087fe43f */
[----:B------:R-:W-:Y:S01]  /*6ec0*/  LOP3.LUT R3, R3, R10, RZ, 0x3c, !PT ;  /* 0x0000000a03037212 */ /* 0x000fe200078e3cff */
[----:B------:R-:W-:-:S03]  /*6ed0*/  UIADD3 UR14, UR8, 0x12200, URZ ;  /* 0x00012200080e7890 */ /* 0x000fc6000fffe03f */
[----:B------:R-:W-:-:S04]  /*6ee0*/  UMOV UR8, UR13 ;  /* 0x0000000d00087c82 */ /* 0x000fc80008000000 */
[----:B------:R0:W-:Y:S02]  /*6ef0*/  UTMALDG.3D.MULTICAST [UR8], [UR4], UR19, desc[UR6] ;  /* 0x00000608040073b4 */ /* 0x0001e40008011813 */
[----:B0-----:R-:W-:Y:S01]  /*6f00*/  UMOV UR8, UR14 ;  /* 0x0000000e00087c82 */ /* 0x001fe20008000000 */
[----:B------:R-:W-:Y:S02]  /*6f10*/  UMOV UR11, UR18 ;  /* 0x00000012000b7c82 */ /* 0x000fe40008000000 */
[----:B------:R0:W-:Y:S02]  /*6f20*/  UTMALDG.3D [UR8], [UR24], desc[UR6] ;  /* 0x00000608180075b4 */ /* 0x0001e40008011000 */
[----:B0-----:R-:W-:Y:S05]  /*6f30*/  @P3 BRA `(.L_x_175) ;  /* 0xfffffffc00383947 */ /* 0x001fea000383ffff */
.L_x_171:
[----:B------:R-:W-:Y:S05]  /*6f40*/  BSYNC B1 ;  /* 0x0000000000017941 */ /* 0x000fea0003800000 */
.L_x_170:
[----:B------:R-:W2:Y:S01]  /*6f50*/  LDL.64 R12, [R1] ;  /* 0x00000000010c7983 */ /* 0x000ea20000100a00 */
[----:B------:R-:W-:Y:S01]  /*6f60*/  LOP3.LUT P4, RZ, R9, 0xff, RZ, 0xc0, !PT ;  /* 0x000000ff09ff7812 */ /* 0x000fe2000788c0ff */
[----:B------:R-:W-:Y:S01]  /*6f70*/  VIADD R8, R8, UR40 ;  /* 0x0000002808087c36 */ /* 0x000fe20008000000 */
[----:B------:R-:W-:Y:S01]  /*6f80*/  ULDC.64 UR4, c[0x0][0x650] ;  /* 0x0001940000047ab9 */ /* 0x000fe20000000a00 */
[----:B------:R-:W-:Y:S01]  /*6f90*/  IMAD.U32 R5, RZ, RZ, UR40 ;  /* 0x00000028ff057e24 */ /* 0x000fe2000f8e00ff */
[----:B------:R-:W-:Y:S01]  /*6fa0*/  UISETP.GE.U32.AND UP0, UPT, UR40, 0x12, UPT ;  /* 0x000000122800788c */ /* 0x000fe2000bf06070 */
[----:B------:R-:W-:Y:S01]  /*6fb0*/  BSSY B1, `(.L_x_176) ;  /* 0x000006f000017945 */ /* 0x000fe20003800000 */
[----:B------:R-:W-:Y:S01]  /*6fc0*/  ISETP.GT.U32.AND P1, PT, R8, 0x11, PT ;  /* 0x000000110800780c */ /* 0x000fe20003f24070 */
[----:B------:R-:W-:Y:S01]  /*6fd0*/  IMAD.MOV.U32 R19, RZ, RZ, -0x1 ;  /* 0xffffffffff137424 */ /* 0x000fe200078e00ff */
[----:B------:R-:W-:Y:S01]  /*6fe0*/  PRMT R9, RZ, 0x7610, R9 ;  /* 0x00007610ff097816 */ /* 0x000fe20000000009 */
[----:B------:R-:W-:Y:S01]  /*6ff0*/  IMAD.MOV.U32 R22, RZ, RZ, -0x1 ;  /* 0xffffffffff167424 */ /* 0x000fe200078e00ff */
[----:B------:R-:W-:-:S02]  /*7000*/  ISETP.LT.U32.AND P1, PT, R5, 0x12, P1 ;  /* 0x000000120500780c */ /* 0x000fc40000f21070 */
[----:B------:R-:W-:Y:S01]  /*7010*/  PLOP3.LUT P3, PT, PT, PT, UP0, 0x80, 0x0 ;  /* 0x000000000000781c */ /* 0x000fe20003f6f008 */
[----:B------:R-:W0:Y:S01]  /*7020*/  @P4 S2R R7, SR_CgaCtaId ;  /* 0x0000000000074919 */ /* 0x000e220000008800 */
[----:B------:R-:W-:-:S04]  /*7030*/  @P4 MOV R2, 0x400 ;  /* 0x0000040000024802 */ /* 0x000fc80000000f00 */
[----:B0-----:R-:W-:Y:S01]  /*7040*/  @P4 LEA R4, R7, R2, 0x18 ;  /* 0x0000000207044211 */ /* 0x001fe200078ec0ff */
[----:B------:R-:W-:-:S03]  /*7050*/  IMAD.WIDE.U32 R2, R8, 0x38e38e39, RZ ;  /* 0x38e38e3908027825 */ /* 0x000fc600078e00ff */
[----:B------:R0:W-:Y:S01]  /*7060*/  @P4 SYNCS.ARRIVE.TRANS64.A1T0 RZ, [R4+URZ+0x158], RZ ;  /* 0x000158ff04ff49a7 */ /* 0x0001e2000810003f */
[----:B------:R-:W-:Y:S01]  /*7070*/  IMAD.MOV.U32 R2, RZ, RZ, -0x1 ;  /* 0xffffffffff027424 */ /* 0x000fe200078e00ff */
[----:B------:R-:W-:Y:S02]  /*7080*/  SHF.R.U32.HI R5, RZ, 0x2, R3 ;  /* 0x00000002ff057819 */ /* 0x000fe40000011603 */
[----:B------:R-:W-:-:S03]  /*7090*/  SEL R3, RZ, 0x1, !P1 ;  /* 0x00000001ff037807 */ /* 0x000fc60004800000 */
[----:B------:R-:W-:Y:S01]  /*70a0*/  IMAD R8, R5, -0x12, R8 ;  /* 0xffffffee05087824 */ /* 0x000fe200078e0208 */
[----:B------:R-:W-:Y:S02]  /*70b0*/  LOP3.LUT R0, R0, R3, RZ, 0x3c, !PT ;  /* 0x0000000300007212 */ /* 0x000fe400078e3cff */
[----:B------:R-:W-:Y:S02]  /*70c0*/  PRMT R3, RZ, 0x7610, R3 ;  /* 0x00007610ff037816 */ /* 0x000fe40000000003 */
[----:B------:R-:W-:Y:S02]  /*70d0*/  @P3 LOP3.LUT R0, R0, 0x1, R5, 0x78, !PT ;  /* 0x0000000100003812 */ /* 0x000fe400078e7805 */
[----:B--2---:R-:W-:-:S04]  /*70e0*/  IADD3 R18, P4, R18, R12, RZ ;  /* 0x0000000c12127210 */ /* 0x004fc80007f9e0ff */
[----:B------:R-:W-:Y:S01]  /*70f0*/  ISETP.GE.U32.AND P1, PT, R18, UR4, PT ;  /* 0x0000000412007c0c */ /* 0x000fe2000bf26070 */
[----:B------:R-:W-:-:S05]  /*7100*/  IMAD.X R17, R17, 0x1, R23, P4 ;  /* 0x0000000111117824 */ /* 0x000fca00020e0617 */
[----:B------:R-:W-:-:S13]  /*7110*/  ISETP.GE.U32.AND.EX P1, PT, R17, UR5, PT, P1 ;  /* 0x0000000511007c0c */ /* 0x000fda000bf26110 */
[----:B0-----:R-:W-:Y:S05]  /*7120*/  @P1 BRA `(.L_x_177) ;  /* 0x00000004005c1947 */ /* 0x001fea0003800000 */
[----:B------:R-:W0:Y:S01]  /*7130*/  S2R R12, SR_CTAID.X ;  /* 0x00000000000c7919 */ /* 0x000e220000002500 */
[----:B------:R-:W-:Y:S01]  /*7140*/  ULDC.64 UR4, c[0x0][0x628] ;  /* 0x00018a0000047ab9 */ /* 0x000fe20000000a00 */
[----:B------:R-:W1:Y:S01]  /*7150*/  LDC R13, c[0x0][0x144] ;  /* 0x00005100ff0d7b82 */ /* 0x000e620000000800 */
[----:B------:R-:W-:Y:S01]  /*7160*/  ISETP.NE.U32.AND P1, PT, RZ, UR4, PT ;  /* 0x00000004ff007c0c */ /* 0x000fe2000bf25070 */
[----:B------:R-:W2:Y:S01]  /*7170*/  S2R R10, SR_CTAID.Y ;  /* 0x00000000000a7919 */ /* 0x000ea20000002600 */
[----:B------:R-:W-:Y:S01]  /*7180*/  ULDC UR7, c[0x0][0x630] ;  /* 0x00018c0000077ab9 */ /* 0x000fe20000000800 */
[----:B------:R-:W-:Y:S01]  /*7190*/  ULDC UR8, c[0x0][0x150] ;  /* 0x0000540000087ab9 */ /* 0x000fe20000000800 */
[----:B------:R-:W-:Y:S01]  /*71a0*/  ISETP.NE.AND.EX P1, PT, RZ, UR5, PT, P1 ;  /* 0x00000005ff007c0c */ /* 0x000fe2000bf25310 */
[----:B------:R-:W-:Y:S02]  /*71b0*/  IMAD.MOV.U32 R2, RZ, RZ, R18 ;  /* 0x000000ffff027224 */ /* 0x000fe400078e0012 */
[----:B------:R-:W-:Y:S01]  /*71c0*/  IMAD.MOV.U32 R3, RZ, RZ, R17 ;  /* 0x000000ffff037224 */ /* 0x000fe200078e0011 */
[----:B0-----:R-:W-:-:S09]  /*71d0*/  I2FP.F32.U32 R14, R12 ;  /* 0x0000000c000e7245 */ /* 0x001fd20000201000 */
[----:B------:R-:W-:Y:S05]  /*71e0*/  @!P1 BRA `(.L_x_178) ;  /* 0x0000000000289947 */ /* 0x000fea0003800000 */
[----:B------:R-:W-:Y:S02]  /*71f0*/  ULDC UR6, c[0x0][0x634] ;  /* 0x00018d0000067ab9 */ /* 0x000fe40000000800 */
[----:B------:R-:W-:-:S05]  /*7200*/  IADD3 R3, P1, R18, UR6, RZ ;  /* 0x0000000612037c10 */ /* 0x000fca000ff3e0ff */
[----:B------:R-:W-:-:S04]  /*7210*/  IMAD.X R11, RZ, RZ, R17, P1 ;  /* 0x000000ffff0b7224 */ /* 0x000fc800008e0611 */
[----:B------:R-:W-:-:S04]  /*7220*/  IMAD.WIDE.U32 R4, R11, UR4, RZ ;  /* 0x000000040b047c25 */ /* 0x000fc8000f8e00ff */
[----:B------:R-:W-:-:S04]  /*7230*/  IMAD.WIDE.U32 R4, P1, R3, UR5, R4 ;  /* 0x0000000503047c25 */ /* 0x000fc8000f820004 */
[----:B------:R-:W-:-:S04]  /*7240*/  IMAD.WIDE.U32 R2, R3, UR4, RZ ;  /* 0x0000000403027c25 */ /* 0x000fc8000f8e00ff */
[----:B------:R-:W-:Y:S01]  /*7250*/  IMAD.MOV.U32 R2, RZ, RZ, R5 ;  /* 0x000000ffff027224 */ /* 0x000fe200078e0005 */
[----:B------:R-:W-:Y:S01]  /*7260*/  IADD3 RZ, P3, R3, R4, RZ ;  /* 0x0000000403ff7210 */ /* 0x000fe20007f7e0ff */
[----:B------:R-:W-:-:S04]  /*7270*/  IMAD.X R3, RZ, RZ, RZ, P1 ;  /* 0x000000ffff037224 */ /* 0x000fc800008e06ff */
[----:B------:R-:W-:-:S08]  /*7280*/  IMAD.WIDE.U32.X R2, R11, UR5, R2, P3 ;  /* 0x000000050b027c25 */ /* 0x000fd000098e0402 */
.L_x_178:
[----:B------:R-:W-:Y:S01]  /*7290*/  FMUL R14, R14, UR8 ;  /* 0x000000080e0e7c20 */ /* 0x000fe20008400000 */
[--C-:B------:R-:W-:Y:S01]  /*72a0*/  SHF.R.U64 R11, R2, UR7, R3.reuse ;  /* 0x00000007020b7c19 */ /* 0x100fe20008001203 */
[----:B------:R-:W-:Y:S01]  /*72b0*/  ULDC.64 UR4, c[0x0][0x620] ;  /* 0x0001880000047ab9 */ /* 0x000fe20000000a00 */
[----:B------:R-:W-:Y:S01]  /*72c0*/  SHF.R.U32.HI R2, RZ, UR7, R3 ;  /* 0x00000007ff027c19 */ /* 0x000fe20008011603 */
[----:B------:R-:W-:Y:S01]  /*72d0*/  IMAD.MOV.U32 R3, RZ, RZ, R17 ;  /* 0x000000ffff037224 */ /* 0x000fe200078e0011 */
[----:B------:R-:W-:Y:S01]  /*72e0*/  IADD3 R15, P1, RZ, -R11, RZ ;  /* 0x8000000bff0f7210 */ /* 0x000fe20007f3e0ff */
[----:B------:R-:W0:Y:S01]  /*72f0*/  F2I.U32.TRUNC.NTZ R14, R14 ;  /* 0x0000000e000e7305 */ /* 0x000e22000020f000 */
[----:B------:R-:W-:-:S03]  /*7300*/  ULDC.64 UR6, c[0x0][0x640] ;  /* 0x0001900000067ab9 */ /* 0x000fc60000000a00 */
[----:B------:R-:W-:Y:S01]  /*7310*/  IMAD.X R2, RZ, RZ, ~R2, P1 ;  /* 0x000000ffff027224 */ /* 0x000fe200008e0e02 */
[----:B------:R-:W-:-:S03]  /*7320*/  ISETP.NE.U32.AND P1, PT, RZ, UR6, PT ;  /* 0x00000006ff007c0c */ /* 0x000fc6000bf25070 */
[----:B------:R-:W-:Y:S01]  /*7330*/  IMAD R2, R2, UR4, RZ ;  /* 0x0000000402027c24 */ /* 0x000fe2000f8e02ff */
[----:B------:R-:W-:-:S03]  /*7340*/  ISETP.NE.AND.EX P1, PT, RZ, UR7, PT, P1 ;  /* 0x00000007ff007c0c */ /* 0x000fc6000bf25310 */
[C---:B------:R-:W-:Y:S01]  /*7350*/  IMAD R5, R15.reuse, UR5, R2 ;  /* 0x000000050f057c24 */ /* 0x040fe2000f8e0202 */
[----:B------:R-:W-:Y:S01]  /*7360*/  ULDC UR5, c[0x0][0x154] ;  /* 0x0000550000057ab9 */ /* 0x000fe20000000800 */
[----:B------:R-:W-:Y:S02]  /*7370*/  IMAD.MOV.U32 R2, RZ, RZ, R18 ;  /* 0x000000ffff027224 */ /* 0x000fe400078e0012 */
[----:B0-----:R-:W-:Y:S02]  /*7380*/  IMAD.MOV R4, RZ, RZ, -R14 ;  /* 0x000000ffff047224 */ /* 0x001fe400078e0a0e */
[----:B------:R-:W-:Y:S01]  /*7390*/  IMAD.WIDE.U32 R2, R15, UR4, R2 ;  /* 0x000000040f027c25 */ /* 0x000fe2000f8e0002 */
[----:B------:R-:W-:-:S03]  /*73a0*/  ULDC UR4, c[0x0][0x618] ;  /* 0x0001860000047ab9 */ /* 0x000fc60000000800 */
[----:B-1----:R-:W-:Y:S01]  /*73b0*/  IMAD R12, R13, R4, R12 ;  /* 0x000000040d0c7224 */ /* 0x002fe200078e020c */
[----:B--2---:R-:W-:Y:S01]  /*73c0*/  I2FP.F32.U32 R4, R10 ;  /* 0x0000000a00047245 */ /* 0x004fe20000201000 */
[----:B------:R-:W0:Y:S01]  /*73d0*/  LDC R13, c[0x0][0x148] ;  /* 0x00005200ff0d7b82 */ /* 0x000e220000000800 */
[----:B------:R-:W-:-:S03]  /*73e0*/  IMAD.IADD R3, R3, 0x1, R5 ;  /* 0x0000000103037824 */ /* 0x000fc600078e0205 */
[----:B------:R-:W-:Y:S02]  /*73f0*/  FMUL R4, R4, UR5 ;  /* 0x0000000504047c20 */ /* 0x000fe40008400000 */
[--C-:B------:R-:W-:Y:S02]  /*7400*/  SHF.R.U64 R14, R2, UR4, R3.reuse ;  /* 0x00000004020e7c19 */ /* 0x100fe40008001203 */
[----:B------:R-:W-:Y:S01]  /*7410*/  SHF.R.U32.HI R3, RZ, UR4, R3 ;  /* 0x00000004ff037c19 */ /* 0x000fe20008011603 */
[----:B------:R1:W2:Y:S01]  /*7420*/  F2I.U32.TRUNC.NTZ R20, R4 ;  /* 0x0000000400147305 */ /* 0x0002a2000020f000 */
[----:B------:R-:W-:Y:S02]  /*7430*/  ULDC UR4, c[0x0][0x608] ;  /* 0x0001820000047ab9 */ /* 0x000fe40000000800 */
[--C-:B------:R-:W-:Y:S02]  /*7440*/  SHF.R.U64 R19, R14, UR4, R3.reuse ;  /* 0x000000040e137c19 */ /* 0x100fe40008001203 */
[----:B------:R-:W-:Y:S01]  /*7450*/  SHF.R.U32.HI R2, RZ, UR4, R3 ;  /* 0x00000004ff027c19 */ /* 0x000fe20008011603 */
[----:B------:R-:W-:-:S03]  /*7460*/  ULDC UR4, c[0x0][0x658] ;  /* 0x0001960000047ab9 */ /* 0x000fc60000000800 */
[--C-:B------:R-:W-:Y:S02]  /*7470*/  SHF.R.U64 R15, R19, UR4, R2.reuse ;  /* 0x00000004130f7c19 */ /* 0x100fe40008001202 */
[----:B------:R-:W-:-:S03]  /*7480*/  SHF.R.U32.HI R21, RZ, UR4, R2 ;  /* 0x00000004ff157c19 */ /* 0x000fc60008011602 */
[----:B------:R-:W-:Y:S02]  /*7490*/  IMAD.MOV.U32 R2, RZ, RZ, R15 ;  /* 0x000000ffff027224 */ /* 0x000fe400078e000f */
[----:B------:R-:W-:Y:S01]  /*74a0*/  IMAD.MOV.U32 R3, RZ, RZ, R21 ;  /* 0x000000ffff037224 */ /* 0x000fe200078e0015 */
[----:B-12---:R-:W-:Y:S06]  /*74b0*/  @!P1 BRA `(.L_x_179) ;  /* 0x0000000000289947 */ /* 0x006fec0003800000 */
        /* <DEDUP_REMOVED lines=10> */
.L_x_179:
[----:B------:R-:W1:Y:S01]  /*7560*/  LDC R4, c[0x0][0x65c] ;  /* 0x00019700ff047b82 */ /* 0x000e620000000800 */
[----:B------:R-:W-:Y:S01]  /*7570*/  ULDC UR4, c[0x0][0x648] ;  /* 0x0001920000047ab9 */ /* 0x000fe20000000800 */
[----:B------:R-:W-:Y:S01]  /*7580*/  LOP3.LUT R19, R19, UR16, RZ, 0xc0, !PT ;  /* 0x0000001013137c12 */ /* 0x000fe2000f8ec0ff */
[----:B------:R-:W-:Y:S01]  /*7590*/  IMAD.MOV R20, RZ, RZ, -R20 ;  /* 0x000000ffff147224 */ /* 0x000fe200078e0a14 */
[----:B------:R-:W-:Y:S01]  /*75a0*/  SHF.R.U64 R2, R2, UR4, R3 ;  /* 0x0000000402027c19 */ /* 0x000fe20008001203 */
[----:B------:R-:W-:Y:S01]  /*75b0*/  ULDC UR4, c[0x0][0x638] ;  /* 0x00018e0000047ab9 */ /* 0x000fe20000000800 */
[----:B------:R-:W-:Y:S01]  /*75c0*/  LOP3.LUT R14, R14, UR15, RZ, 0xc0, !PT ;  /* 0x0000000f0e0e7c12 */ /* 0x000fe2000f8ec0ff */
[----:B------:R-:W-:Y:S01]  /*75d0*/  ULDC UR5, c[0x0][0x610] ;  /* 0x0001840000057ab9 */ /* 0x000fe20000000800 */
[----:B------:R-:W-:Y:S02]  /*75e0*/  IMAD.MOV.U32 R3, RZ, RZ, 0x1 ;  /* 0x00000001ff037424 */ /* 0x000fe400078e00ff */
[----:B------:R-:W-:Y:S01]  /*75f0*/  IMAD R19, R2, UR17, R19 ;  /* 0x0000001102137c24 */ /* 0x000fe2000f8e0213 */
[----:B-1----:R-:W-:Y:S01]  /*7600*/  ISETP.NE.AND P1, PT, R4, 0x1, PT ;  /* 0x000000010400780c */ /* 0x002fe20003f25270 */
[----:B------:R-:W-:-:S02]  /*7610*/  IMAD.MOV R4, RZ, RZ, -R2 ;  /* 0x000000ffff047224 */ /* 0x000fc400078e0a02 */
[----:B------:R-:W-:Y:S02]  /*7620*/  IMAD.MOV.U32 R2, RZ, RZ, R11 ;  /* 0x000000ffff027224 */ /* 0x000fe400078e000b */
[----:B------:R-:W-:Y:S01]  /*7630*/  IMAD R15, R4, UR4, R15 ;  /* 0x00000004040f7c24 */ /* 0x000fe2000f8e020f */
[----:B------:R-:W-:-:S03]  /*7640*/  ULDC UR4, c[0x0][0x600] ;  /* 0x0001800000047ab9 */ /* 0x000fc60000000800 */
[----:B------:R-:W-:-:S04]  /*7650*/  IMAD R15, R15, UR4, R14 ;  /* 0x000000040f0f7c24 */ /* 0x000fc8000f8e020e */
[----:B0-----:R-:W-:-:S04]  /*7660*/  @P1 IMAD R12, R13, R20, R10 ;  /* 0x000000140d0c1224 */ /* 0x001fc800078e020a */
[----:B------:R-:W-:-:S05]  /*7670*/  IMAD R12, R19, UR5, R12 ;  /* 0x00000005130c7c24 */ /* 0x000fca000f8e020c */
[----:B------:R-:W-:Y:S02]  /*7680*/  SEL R22, R15, R12, !P1 ;  /* 0x0000000c0f167207 */ /* 0x000fe40004800000 */
[----:B------:R-:W-:-:S07]  /*7690*/  SEL R19, R12, R15, !P1 ;  /* 0x0000000f0c137207 */ /* 0x000fce0004800000 */
.L_x_177:
[----:B------:R-:W-:Y:S05]  /*76a0*/  BSYNC B1 ;  /* 0x0000000000017941 */ /* 0x000fea0003800000 */
.L_x_176:
[----:B------:R-:W-:-:S13]  /*76b0*/  LOP3.LUT P1, RZ, R3, 0xff, RZ, 0xc0, !PT ;  /* 0x000000ff03ff7812 */ /* 0x000fda000782c0ff */
[----:B------:R-:W-:Y:S05]  /*76c0*/  @P1 BRA `(.L_x_180) ;  /* 0xfffffff4001c1947 */ /* 0x000fea000383ffff */
[----:B------:R-:W-:Y:S05]  /*76d0*/  BSYNC B0 ;  /* 0x0000000000007941 */ /* 0x000fea0003800000 */
.L_x_168:
[----:B------:R-:W-:-:S03]  /*76e0*/  UMOV UR4, 0xffffffff ;  /* 0xffffffff00047882 */ /* 0x000fc60000000000 */
[----:B------:R-:W-:Y:S05]  /*76f0*/  BRA.DIV UR4, `(.L_x_181) ;  /* 0x0000000e04387947 */ /* 0x000fea000b800000 */
[----:B------:R-:W-:-:S13]  /*7700*/  ELECT P6, URZ, PT ;  /* 0x00000000003f782f */ /* 0x000fda00038c0000 */
.L_x_211:
[----:B------:R-:W-:Y:S04]  /*7710*/  BSSY B0, `(.L_x_182) ;  /* 0x00000a9000007945 */ /* 0x000fe80003800000 */
[----:B------:R-:W-:Y:S05]  /*7720*/  @!P6 BRA `(.L_x_183) ;  /* 0x00000008009ce947 */ /* 0x000fea0003800000 */
[----:B------:R-:W-:-:S04]  /*7730*/  LOP3.LUT R16, R16, 0x2, RZ, 0xfc, !PT ;  /* 0x0000000210107812 */ /* 0x000fc800078efcff */
[----:B------:R-:W-:-:S13]  /*7740*/  ISETP.NE.AND P0, PT, R16, 0x3, PT ;  /* 0x000000031000780c */ /* 0x000fda0003f05270 */
[----:B------:R-:W-:Y:S05]  /*7750*/  @!P0 BRA `(.L_x_184) ;  /* 0x0000000000048947 */ /* 0x000fea0003800000 */
[----:B------:R-:W-:Y:S01]  /*7760*/  BPT.TRAP 0x1 ;  /* 0x000000040000795c */ /* 0x000fe20000300000 */
.L_x_184:
[----:B------:R-:W0:Y:S01]  /*7770*/  S2R R3, SR_CgaCtaId ;  /* 0x0000000000037919 */ /* 0x000e220000008800 */
[----:B------:R-:W-:-:S04]  /*7780*/  MOV R2, 0x400 ;  /* 0x0000040000027802 */ /* 0x000fc80000000f00 */
[----:B0-----:R-:W-:Y:S02]  /*7790*/  LEA R3, R3, R2, 0x18 ;  /* 0x0000000203037211 */ /* 0x001fe400078ec0ff */
[----:B------:R-:W-:-:S03]  /*77a0*/  SHF.L.U32 R2, R0, 0x1f, RZ ;  /* 0x0000001f00027819 */ /* 0x000fc600000006ff */
[----:B------:R-:W-:-:S04]  /*77b0*/  VIADD R3, R3, 0x90 ;  /* 0x0000009003037836 */ /* 0x000fc80000000000 */
[C---:B------:R-:W-:Y:S02]  /*77c0*/  IMAD R7, R8.reuse, 0x8, R3 ;  /* 0x0000000808077824 */ /* 0x040fe400078e0203 */
[----:B------:R-:W-:Y:S02]  /*77d0*/  VIADD R8, R8, 0x1 ;  /* 0x0000000108087836 */ /* 0x000fe40000000000 */
[----:B------:R-:W0:Y:S03]  /*77e0*/  SYNCS.PHASECHK.TRANS64.TRYWAIT P0, [R7+URZ], R2 ;  /* 0x00000002070075a7 */ /* 0x000e26000800017f */
[----:B------:R-:W-:-:S04]  /*77f0*/  ISETP.NE.AND P1, PT, R8, 0x12, PT ;  /* 0x000000120800780c */ /* 0x000fc80003f25270 */
[----:B------:R-:W-:Y:S02]  /*7800*/  SEL R5, RZ, 0x1, P1 ;  /* 0x00000001ff057807 */ /* 0x000fe40000800000 */
[----:B------:R-:W-:Y:S02]  /*7810*/  SEL R8, R8, RZ, P1 ;  /* 0x000000ff08087207 */ /* 0x000fe40000800000 */
[----:B------:R-:W-:-:S03]  /*7820*/  LOP3.LUT R5, R0, R5, RZ, 0x3c, !PT ;  /* 0x0000000500057212 */ /* 0x000fc600078e3cff */
[----:B------:R-:W-:Y:S01]  /*7830*/  IMAD R9, R8, 0x8, R3 ;  /* 0x0000000808097824 */ /* 0x000fe200078e0203 */
[----:B------:R-:W-:Y:S01]  /*7840*/  SHF.L.U32 R4, R5, 0x1f, RZ ;  /* 0x0000001f05047819 */ /* 0x000fe200000006ff */
[----:B0-----:R-:W-:Y:S06]  /*7850*/  @!P0 BRA `(.L_x_185) ;  /* 0x0000000c00008947 */ /* 0x001fec0003800000 */
.L_x_212:
[----:B------:R-:W1:Y:S01]  /*7860*/  SYNCS.PHASECHK.TRANS64.TRYWAIT P0, [R9+URZ], R4 ;  /* 0x00000004090075a7 */ /* 0x000e62000800017f */
[----:B------:R-:W-:-:S05]  /*7870*/  VIADD R0, R8, 0x1 ;  /* 0x0000000108007836 */ /* 0x000fca0000000000 */
[----:B------:R-:W-:-:S04]  /*7880*/  ISETP.NE.AND P1, PT, R0, 0x12, PT ;  /* 0x000000120000780c */ /* 0x000fc80003f25270 */
[----:B0-----:R-:W-:Y:S02]  /*7890*/  SEL R2, RZ, 0x1, P1 ;  /* 0x00000001ff027807 */ /* 0x001fe40000800000 */
[----:B------:R-:W-:Y:S02]  /*78a0*/  SEL R0, R0, RZ, P1 ;  /* 0x000000ff00007207 */ /* 0x000fe40000800000 */
[----:B------:R-:W-:-:S03]  /*78b0*/  LOP3.LUT R7, R5, R2, RZ, 0x3c, !PT ;  /* 0x0000000205077212 */ /* 0x000fc600078e3cff */
[----:B------:R-:W-:Y:S01]  /*78c0*/  IMAD R6, R0, 0x8, R3 ;  /* 0x0000000800067824 */ /* 0x000fe200078e0203 */
[----:B------:R-:W-:Y:S01]  /*78d0*/  SHF.L.U32 R5, R7, 0x1f, RZ ;  /* 0x0000001f07057819 */ /* 0x000fe200000006ff */
[----:B-1----:R-:W-:Y:S06]  /*78e0*/  @!P0 BRA `(.L_x_186) ;  /* 0x0000000800f08947 */ /* 0x002fec0003800000 */
.L_x_213:
[----:B------:R-:W1:Y:S01]  /*78f0*/  SYNCS.PHASECHK.TRANS64.TRYWAIT P0, [R6+URZ], R5 ;  /* 0x00000005060075a7 */ /* 0x000e62000800017f */
[----:B------:R-:W-:-:S05]  /*7900*/  VIADD R0, R0, 0x1 ;  /* 0x0000000100007836 */ /* 0x000fca0000000000 */
[----:B------:R-:W-:-:S04]  /*7910*/  ISETP.NE.AND P1, PT, R0, 0x12, PT ;  /* 0x000000120000780c */ /* 0x000fc80003f25270 */
[----:B------:R-:W-:Y:S02]  /*7920*/  SEL R2, RZ, 0x1, P1 ;  /* 0x00000001ff027807 */ /* 0x000fe40000800000 */
[----:B------:R-:W-:Y:S02]  /*7930*/  SEL R0, R0, RZ, P1 ;  /* 0x000000ff00007207 */ /* 0x000fe40000800000 */
[----:B------:R-:W-:-:S03]  /*7940*/  LOP3.LUT R7, R7, R2, RZ, 0x3c, !PT ;  /* 0x0000000207077212 */ /* 0x000fc600078e3cff */
[----:B0-----:R-:W-:Y:S01]  /*7950*/  IMAD R9, R0, 0x8, R3 ;  /* 0x0000000800097824 */ /* 0x001fe200078e0203 */
[----:B------:R-:W-:Y:S01]  /*7960*/  SHF.L.U32 R4, R7, 0x1f, RZ ;  /* 0x0000001f07047819 */ /* 0x000fe200000006ff */
[----:B-1----:R-:W-:Y:S06]  /*7970*/  @!P0 BRA `(.L_x_187) ;  /* 0x0000000800e08947 */ /* 0x002fec0003800000 */
.L_x_214:
        /* <DEDUP_REMOVED lines=9> */
.L_x_215:
        /* <DEDUP_REMOVED lines=9> */
.L_x_216:
        /* <DEDUP_REMOVED lines=9> */
.L_x_217:
        /* <DEDUP_REMOVED lines=9> */
.L_x_218:
        /* <DEDUP_REMOVED lines=9> */
.L_x_219:
        /* <DEDUP_REMOVED lines=9> */
.L_x_220:
        /* <DEDUP_REMOVED lines=9> */
.L_x_221:
        /* <DEDUP_REMOVED lines=9> */
.L_x_222:
        /* <DEDUP_REMOVED lines=9> */
.L_x_223:
        /* <DEDUP_REMOVED lines=9> */
.L_x_224:
        /* <DEDUP_REMOVED lines=9> */
.L_x_225:
        /* <DEDUP_REMOVED lines=9> */
.L_x_226:
        /* <DEDUP_REMOVED lines=9> */
.L_x_227:
[----:B------:R-:W1:Y:S01]  /*80d0*/  SYNCS.PHASECHK.TRANS64.TRYWAIT P0, [R6+URZ], R5 ;  /* 0x00000005060075a7 */ /* 0x000e62000800017f */
[----:B------:R-:W-:-:S05]  /*80e0*/  VIADD R0, R0, 0x1 ;  /* 0x0000000100007836 */ /* 0x000fca0000000000 */
[----:B------:R-:W-:-:S04]  /*80f0*/  ISETP.NE.AND P1, PT, R0, 0x12, PT ;  /* 0x000000120000780c */ /* 0x000fc80003f25270 */
[----:B------:R-:W-:Y:S02]  /*8100*/  SEL R2, RZ, 0x1, P1 ;  /* 0x00000001ff027807 */ /* 0x000fe40000800000 */
[----:B------:R-:W-:Y:S02]  /*8110*/  SEL R0, R0, RZ, P1 ;  /* 0x000000ff00007207 */ /* 0x000fe40000800000 */
[----:B------:R-:W-:Y:S01]  /*8120*/  LOP3.LUT R2, R7, R2, RZ, 0x3c, !PT ;  /* 0x0000000207027212 */ /* 0x000fe200078e3cff */
[----:B-1----:R-:W-:Y:S06]  /*8130*/  @!P0 BRA `(.L_x_201) ;  /* 0x0000000800088947 */ /* 0x002fec0003800000 */
.L_x_228:
[----:B------:R-:W-:Y:S01]  /*8140*/  IMAD R3, R0, 0x8, R3 ;  /* 0x0000000800037824 */ /* 0x000fe200078e0203 */
[----:B------:R-:W-:-:S07]  /*8150*/  SHF.L.U32 R0, R2, 0x1f, RZ ;  /* 0x0000001f02007819 */ /* 0x000fce00000006ff */
.L_x_202:
[----:B--2---:R2:W4:Y:S02]  /*8160*/  SYNCS.PHASECHK.TRANS64.TRYWAIT P0, [R3+URZ], R0 ;  /* 0x00000000030075a7 */ /* 0x004524000800017f */
[----:B----4-:R-:W-:Y:S05]  /*8170*/  @!P0 NANOSLEEP.SYNCS 0x989680 ;  /* 0x009896800000895d */ /* 0x010fea0003900000 */
[----:B------:R-:W4:Y:S02]  /*8180*/  @!P0 SYNCS.PHASECHK.TRANS64 P0, [R3+URZ], R0 ;  /* 0x00000000030085a7 */ /* 0x000f24000800007f */
[----:B----4-:R-:W-:Y:S05]  /*8190*/  @!P0 BRA `(.L_x_202) ;  /* 0xfffffffc00f08947 */ /* 0x010fea000383ffff */
.L_x_183:
[----:B------:R-:W-:Y:S05]  /*81a0*/  BSYNC B0 ;  /* 0x0000000000007941 */ /* 0x000fea0003800000 */
.L_x_182:
[----:B------:R-:W-:Y:S05]  /*81b0*/  EXIT ;  /* 0x000000000000794d */ /* 0x000fea0003800000 */
.L_x_20:
[----:B-1----:R1:W2:Y:S02]  /*81c0*/  SYNCS.PHASECHK.TRANS64.TRYWAIT P0, [R96+URZ], R3 ;  /* 0x00000003600075a7 */ /* 0x0022a4000800017f */
[----:B--2---:R-:W-:Y:S05]  /*81d0*/  @!P0 NANOSLEEP.SYNCS 0x989680 ;  /* 0x009896800000895d */ /* 0x004fea0003900000 */
[----:B------:R-:W2:Y:S02]  /*81e0*/  @!P0 SYNCS.PHASECHK.TRANS64 P0, [R96+URZ], R3 ;  /* 0x00000003600085a7 */ /* 0x000ea4000800007f */
[----:B--2---:R-:W-:Y:S05]  /*81f0*/  @!P0 BRA `(.L_x_20) ;  /* 0xfffffffc00f08947 */ /* 0x004fea000383ffff */
[----:B------:R-:W-:Y:S05]  /*8200*/  BRA `(.L_x_203) ;  /* 0xffffff9400b47947 */ /* 0x000fea000383ffff */
.L_x_25:
[----:B--2---:R2:W3:Y:S02]  /*8210*/  SYNCS.PHASECHK.TRANS64.TRYWAIT P1, [R3+URZ], R0 ;  /* 0x00000000030075a7 */ /* 0x0044e4000802017f */
[----:B---3--:R-:W-:Y:S05]  /*8220*/  @!P1 NANOSLEEP.SYNCS 0x989680 ;  /* 0x009896800000995d */ /* 0x008fea0003900000 */
[----:B------:R-:W3:Y:S02]  /*8230*/  @!P1 SYNCS.PHASECHK.TRANS64 P1, [R3+URZ], R0 ;  /* 0x00000000030095a7 */ /* 0x000ee4000802007f */
[----:B---3--:R-:W-:Y:S05]  /*8240*/  @!P1 BRA `(.L_x_25) ;  /* 0xfffffffc00f09947 */ /* 0x008fea000383ffff */
[----:B------:R-:W-:Y:S05]  /*8250*/  BRA `(.L_x_24) ;  /* 0xffffff9800187947 */ /* 0x000fea000383ffff */
.L_x_30:
[----:B--2---:R-:W-:-:S04]  /*8260*/  IMAD.U32 R5, RZ, RZ, UR4 ;  /* 0x00000004ff057e24 */ /* 0x004fc8000f8e00ff */
[----:B------:R2:W3:Y:S03]  /*8270*/  SYNCS.PHASECHK.TRANS64.TRYWAIT P1, [R5+URZ], R4 ;  /* 0x00000004050075a7 */ /* 0x0004e6000802017f */
[----:B---3--:R-:W-:Y:S05]  /*8280*/  @!P1 NANOSLEEP.SYNCS 0x989680 ;  /* 0x009896800000995d */ /* 0x008fea0003900000 */
[----:B------:R-:W3:Y:S02]  /*8290*/  @!P1 SYNCS.PHASECHK.TRANS64 P1, [R5+URZ], R4 ;  /* 0x00000004050095a7 */ /* 0x000ee4000802007f */
[----:B---3--:R-:W-:Y:S05]  /*82a0*/  @!P1 BRA `(.L_x_30) ;  /* 0xfffffffc00ec9947 */ /* 0x008fea000383ffff */
[----:B------:R-:W-:Y:S05]  /*82b0*/  BRA `(.L_x_29) ;  /* 0xffffff9800907947 */ /* 0x000fea000383ffff */
.L_x_36:
[----:B-1----:R1:W2:Y:S02]  /*82c0*/  SYNCS.PHASECHK.TRANS64.TRYWAIT P0, [R96+URZ+0x10], R3 ;  /* 0x00001003600075a7 */ /* 0x0022a4000800017f */
[----:B--2---:R-:W-:Y:S05]  /*82d0*/  @!P0 NANOSLEEP.SYNCS 0x989680 ;  /* 0x009896800000895d */ /* 0x004fea0003900000 */
[----:B------:R-:W2:Y:S02]  /*82e0*/  @!P0 SYNCS.PHASECHK.TRANS64 P0, [R96+URZ+0x10], R3 ;  /* 0x00001003600085a7 */ /* 0x000ea4000800007f */
[----:B--2---:R-:W-:Y:S05]  /*82f0*/  @!P0 BRA `(.L_x_36) ;  /* 0xfffffffc00f08947 */ /* 0x004fea000383ffff */
[----:B------:R-:W-:Y:S05]  /*8300*/  BRA `(.L_x_204) ;  /* 0xffffff9c009c7947 */ /* 0x000fea000383ffff */
.L_x_169:
[----:B------:R-:W-:Y:S01]  /*8310*/  BSSY B1, `(.L_x_205) ;  /* 0x0000006000017945 */ /* 0x000fe20003800000 */
[----:B------:R-:W-:-:S07]  /*8320*/  IMAD.MOV.U32 R15, RZ, RZ, -0x1 ;  /* 0xffffffffff0f7424 */ /* 0x000fce00078e00ff */
[----:B---3-5:R-:W-:Y:S05]  /*8330*/  WARPSYNC.COLLECTIVE R15, `(.L_x_206) ;  /* 0x000000000f0c7348 */ /* 0x028fea0003c00000 */
[----:B------:R-:W-:Y:S02]  /*8340*/  ELECT P6, UR62, PT ;  /* 0x00000000003e782f */ /* 0x000fe400038c0000 */
[----:B------:R-:W-:Y:S01]  /*8350*/  MOV R14, UR62 ;  /* 0x0000003e000e7c02 */ /* 0x000fe20008000f00 */
[----:B---3-5:R-:W-:Y:S10]  /*8360*/  ENDCOLLECTIVE ;  /* 0x000000000000791b */ /* 0x028ff40003800000 */
.L_x_206:
[----:B------:R-:W-:Y:S05]  /*8370*/  BSYNC B1 ;  /* 0x0000000000017941 */ /* 0x000fea0003800000 */
.L_x_205:
[----:B------:R-:W-:Y:S05]  /*8380*/  BRA `(.L_x_207) ;  /* 0xffffffe400f87947 */ /* 0x000fea000383ffff */
.L_x_172:
[----:B-1----:R1:W2:Y:S02]  /*8390*/  SYNCS.PHASECHK.TRANS64.TRYWAIT P1, [R12+URZ+0x90], R5 ;  /* 0x000090050c0075a7 */ /* 0x0022a4000802017f */
[----:B--2---:R-:W-:Y:S05]  /*83a0*/  @!P1 NANOSLEEP.SYNCS 0x989680 ;  /* 0x009896800000995d */ /* 0x004fea0003900000 */
[----:B------:R-:W2:Y:S02]  /*83b0*/  @!P1 SYNCS.PHASECHK.TRANS64 P1, [R12+URZ+0x90], R5 ;  /* 0x000090050c0095a7 */ /* 0x000ea4000802007f */
[----:B--2---:R-:W-:Y:S05]  /*83c0*/  @!P1 BRA `(.L_x_172) ;  /* 0xfffffffc00f09947 */ /* 0x004fea000383ffff */
[----:B------:R-:W-:Y:S05]  /*83d0*/  BRA `(.L_x_208) ;  /* 0xffffffe800347947 */ /* 0x000fea000383ffff */
.L_x_181:
[----:B------:R-:W-:Y:S01]  /*83e0*/  BSSY B0, `(.L_x_209) ;  /* 0x0000006000007945 */ /* 0x000fe20003800000 */
[----:B------:R-:W-:-:S07]  /*83f0*/  IMAD.MOV.U32 R15, RZ, RZ, -0x1 ;  /* 0xffffffffff0f7424 */ /* 0x000fce00078e00ff */
[----:B---3-5:R-:W-:Y:S05]  /*8400*/  WARPSYNC.COLLECTIVE R15, `(.L_x_210) ;  /* 0x000000000f0c7348 */ /* 0x028fea0003c00000 */
[----:B------:R-:W-:Y:S02]  /*8410*/  ELECT P6, UR62, PT ;  /* 0x00000000003e782f */ /* 0x000fe400038c0000 */
[----:B------:R-:W-:Y:S01]  /*8420*/  MOV R14, UR62 ;  /* 0x0000003e000e7c02 */ /* 0x000fe20008000f00 */
[----:B---3-5:R-:W-:Y:S10]  /*8430*/  ENDCOLLECTIVE ;  /* 0x000000000000791b */ /* 0x028ff40003800000 */
.L_x_210:
[----:B------:R-:W-:Y:S05]  /*8440*/  BSYNC B0 ;  /* 0x0000000000007941 */ /* 0x000fea0003800000 */
.L_x_209:
[----:B------:R-:W-:Y:S05]  /*8450*/  BRA `(.L_x_211) ;  /* 0xfffffff000ac7947 */ /* 0x000fea000383ffff */
.L_x_185:
[----:B0-----:R0:W1:Y:S02]  /*8460*/  SYNCS.PHASECHK.TRANS64.TRYWAIT P0, [R7+URZ], R2 ;  /* 0x00000002070075a7 */ /* 0x001064000800017f */
[----:B-1----:R-:W-:Y:S05]  /*8470*/  @!P0 NANOSLEEP.SYNCS 0x989680 ;  /* 0x009896800000895d */ /* 0x002fea0003900000 */
[----:B------:R-:W1:Y:S02]  /*8480*/  @!P0 SYNCS.PHASECHK.TRANS64 P0, [R7+URZ], R2 ;  /* 0x00000002070085a7 */ /* 0x000e64000800007f */
[----:B-1----:R-:W-:Y:S05]  /*8490*/  @!P0 BRA `(.L_x_185) ;  /* 0xfffffffc00f08947 */ /* 0x002fea000383ffff */
[----:B------:R-:W-:Y:S05]  /*84a0*/  BRA `(.L_x_212) ;  /* 0xfffffff000ec7947 */ /* 0x000fea000383ffff */
.L_x_186:
[----:B0-----:R0:W1:Y:S02]  /*84b0*/  SYNCS.PHASECHK.TRANS64.TRYWAIT P0, [R9+URZ], R4 ;  /* 0x00000004090075a7 */ /* 0x001064000800017f */
[----:B-1----:R-:W-:Y:S05]  /*84c0*/  @!P0 NANOSLEEP.SYNCS 0x989680 ;  /* 0x009896800000895d */ /* 0x002fea0003900000 */
[----:B------:R-:W1:Y:S02]  /*84d0*/  @!P0 SYNCS.PHASECHK.TRANS64 P0, [R9+URZ], R4 ;  /* 0x00000004090085a7 */ /* 0x000e64000800007f */
[----:B-1----:R-:W-:Y:S05]  /*84e0*/  @!P0 BRA `(.L_x_186) ;  /* 0xfffffffc00f08947 */ /* 0x002fea000383ffff */
[----:B------:R-:W-:Y:S05]  /*84f0*/  BRA `(.L_x_213) ;  /* 0xfffffff000fc7947 */ /* 0x000fea000383ffff */
.L_x_187:
[----:B0-----:R0:W1:Y:S02]  /*8500*/  SYNCS.PHASECHK.TRANS64.TRYWAIT P0, [R6+URZ], R5 ;  /* 0x00000005060075a7 */ /* 0x001064000800017f */
[----:B-1----:R-:W-:Y:S05]  /*8510*/  @!P0 NANOSLEEP.SYNCS 0x989680 ;  /* 0x009896800000895d */ /* 0x002fea0003900000 */
[----:B------:R-:W1:Y:S02]  /*8520*/  @!P0 SYNCS.PHASECHK.TRANS64 P0, [R6+URZ], R5 ;  /* 0x00000005060085a7 */ /* 0x000e64000800007f */
[----:B-1----:R-:W-:Y:S05]  /*8530*/  @!P0 BRA `(.L_x_187) ;  /* 0xfffffffc00f08947 */ /* 0x002fea000383ffff */
[----:B------:R-:W-:Y:S05]  /*8540*/  BRA `(.L_x_214) ;  /* 0xfffffff4000c7947 */ /* 0x000fea000383ffff */
.L_x_188:
[----:B0-----:R0:W1:Y:S02]  /*8550*/  SYNCS.PHASECHK.TRANS64.TRYWAIT P0, [R9+URZ], R4 ;  /* 0x00000004090075a7 */ /* 0x001064000800017f */
[----:B-1----:R-:W-:Y:S05]  /*8560*/  @!P0 NANOSLEEP.SYNCS 0x989680 ;  /* 0x009896800000895d */ /* 0x002fea0003900000 */
[----:B------:R-:W1:Y:S02]  /*8570*/  @!P0 SYNCS.PHASECHK.TRANS64 P0, [R9+URZ], R4 ;  /* 0x00000004090085a7 */ /* 0x000e64000800007f */
[----:B-1----:R-:W-:Y:S05]  /*8580*/  @!P0 BRA `(.L_x_188) ;  /* 0xfffffffc00f08947 */ /* 0x002fea000383ffff */
[----:B------:R-:W-:Y:S05]  /*8590*/  BRA `(.L_x_215) ;  /* 0xfffffff4001c7947 */ /* 0x000fea000383ffff */
.L_x_189:
[----:B0-----:R0:W1:Y:S02]  /*85a0*/  SYNCS.PHASECHK.TRANS64.TRYWAIT P0, [R6+URZ], R5 ;  /* 0x00000005060075a7 */ /* 0x001064000800017f */
[----:B-1----:R-:W-:Y:S05]  /*85b0*/  @!P0 NANOSLEEP.SYNCS 0x989680 ;  /* 0x009896800000895d */ /* 0x002fea0003900000 */
[----:B------:R-:W1:Y:S02]  /*85c0*/  @!P0 SYNCS.PHASECHK.TRANS64 P0, [R6+URZ], R5 ;  /* 0x00000005060085a7 */ /* 0x000e64000800007f */
[----:B-1----:R-:W-:Y:S05]  /*85d0*/  @!P0 BRA `(.L_x_189) ;  /* 0xfffffffc00f08947 */ /* 0x002fea000383ffff */
[----:B------:R-:W-:Y:S05]  /*85e0*/  BRA `(.L_x_216) ;  /* 0xfffffff4002c7947 */ /* 0x000fea000383ffff */
.L_x_190:
[----:B0-----:R0:W1:Y:S02]  /*85f0*/  SYNCS.PHASECHK.TRANS64.TRYWAIT P0, [R9+URZ], R4 ;  /* 0x00000004090075a7 */ /* 0x001064000800017f */
[----:B-1----:R-:W-:Y:S05]  /*8600*/  @!P0 NANOSLEEP.SYNCS 0x989680 ;  /* 0x009896800000895d */ /* 0x002fea0003900000 */
[----:B------:R-:W1:Y:S02]  /*8610*/  @!P0 SYNCS.PHASECHK.TRANS64 P0, [R9+URZ], R4 ;  /* 0x00000004090085a7 */ /* 0x000e64000800007f */
[----:B-1----:R-:W-:Y:S05]  /*8620*/  @!P0 BRA `(.L_x_190) ;  /* 0xfffffffc00f08947 */ /* 0x002fea000383ffff */
[----:B------:R-:W-:Y:S05]  /*8630*/  BRA `(.L_x_217) ;  /* 0xfffffff4003c7947 */ /* 0x000fea000383ffff */
.L_x_191:
[----:B0-----:R0:W1:Y:S02]  /*8640*/  SYNCS.PHASECHK.TRANS64.TRYWAIT P0, [R6+URZ], R5 ;  /* 0x00000005060075a7 */ /* 0x001064000800017f */
[----:B-1----:R-:W-:Y:S05]  /*8650*/  @!P0 NANOSLEEP.SYNCS 0x989680 ;  /* 0x009896800000895d */ /* 0x002fea0003900000 */
[----:B------:R-:W1:Y:S02]  /*8660*/  @!P0 SYNCS.PHASECHK.TRANS64 P0, [R6+URZ], R5 ;  /* 0x00000005060085a7 */ /* 0x000e64000800007f */
[----:B-1----:R-:W-:Y:S05]  /*8670*/  @!P0 BRA `(.L_x_191) ;  /* 0xfffffffc00f08947 */ /* 0x002fea000383ffff */
[----:B------:R-:W-:Y:S05]  /*8680*/  BRA `(.L_x_218) ;  /* 0xfffffff4004c7947 */ /* 0x000fea000383ffff */
.L_x_192:
[----:B0-----:R0:W1:Y:S02]  /*8690*/  SYNCS.PHASECHK.TRANS64.TRYWAIT P0, [R9+URZ], R4 ;  /* 0x00000004090075a7 */ /* 0x001064000800017f */
[----:B-1----:R-:W-:Y:S05]  /*86a0*/  @!P0 NANOSLEEP.SYNCS 0x989680 ;  /* 0x009896800000895d */ /* 0x002fea0003900000 */
[----:B------:R-:W1:Y:S02]  /*86b0*/  @!P0 SYNCS.PHASECHK.TRANS64 P0, [R9+URZ], R4 ;  /* 0x00000004090085a7 */ /* 0x000e64000800007f */
[----:B-1----:R-:W-:Y:S05]  /*86c0*/  @!P0 BRA `(.L_x_192) ;  /* 0xfffffffc00f08947 */ /* 0x002fea000383ffff */
[----:B------:R-:W-:Y:S05]  /*86d0*/  BRA `(.L_x_219) ;  /* 0xfffffff4005c7947 */ /* 0x000fea000383ffff */
.L_x_193:
[----:B0-----:R0:W1:Y:S02]  /*86e0*/  SYNCS.PHASECHK.TRANS64.TRYWAIT P0, [R6+URZ], R5 ;  /* 0x00000005060075a7 */ /* 0x001064000800017f */
[----:B-1----:R-:W-:Y:S05]  /*86f0*/  @!P0 NANOSLEEP.SYNCS 0x989680 ;  /* 0x009896800000895d */ /* 0x002fea0003900000 */
[----:B------:R-:W1:Y:S02]  /*8700*/  @!P0 SYNCS.PHASECHK.TRANS64 P0, [R6+URZ], R5 ;  /* 0x00000005060085a7 */ /* 0x000e64000800007f */
[----:B-1----:R-:W-:Y:S05]  /*8710*/  @!P0 BRA `(.L_x_193) ;  /* 0xfffffffc00f08947 */ /* 0x002fea000383ffff */
[----:B------:R-:W-:Y:S05]  /*8720*/  BRA `(.L_x_220) ;  /* 0xfffffff4006c7947 */ /* 0x000fea000383ffff */
.L_x_194:
[----:B0-----:R0:W1:Y:S02]  /*8730*/  SYNCS.PHASECHK.TRANS64.TRYWAIT P0, [R9+URZ], R4 ;  /* 0x00000004090075a7 */ /* 0x001064000800017f */
[----:B-1----:R-:W-:Y:S05]  /*8740*/  @!P0 NANOSLEEP.SYNCS 0x989680 ;  /* 0x009896800000895d */ /* 0x002fea0003900000 */
[----:B------:R-:W1:Y:S02]  /*8750*/  @!P0 SYNCS.PHASECHK.TRANS64 P0, [R9+URZ], R4 ;  /* 0x00000004090085a7 */ /* 0x000e64000800007f */
[----:B-1----:R-:W-:Y:S05]  /*8760*/  @!P0 BRA `(.L_x_194) ;  /* 0xfffffffc00f08947 */ /* 0x002fea000383ffff */
[----:B------:R-:W-:Y:S05]  /*8770*/  BRA `(.L_x_221) ;  /* 0xfffffff4007c7947 */ /* 0x000fea000383ffff */
.L_x_195:
[----:B0-----:R0:W1:Y:S02]  /*8780*/  SYNCS.PHASECHK.TRANS64.TRYWAIT P0, [R6+URZ], R5 ;  /* 0x00000005060075a7 */ /* 0x001064000800017f */
[----:B-1----:R-:W-:Y:S05]  /*8790*/  @!P0 NANOSLEEP.SYNCS 0x989680 ;  /* 0x009896800000895d */ /* 0x002fea0003900000 */
[----:B------:R-:W1:Y:S02]  /*87a0*/  @!P0 SYNCS.PHASECHK.TRANS64 P0, [R6+URZ], R5 ;  /* 0x00000005060085a7 */ /* 0x000e64000800007f */
[----:B-1----:R-:W-:Y:S05]  /*87b0*/  @!P0 BRA `(.L_x_195) ;  /* 0xfffffffc00f08947 */ /* 0x002fea000383ffff */
[----:B------:R-:W-:Y:S05]  /*87c0*/  BRA `(.L_x_222) ;  /* 0xfffffff4008c7947 */ /* 0x000fea000383ffff */
.L_x_196:
[----:B0-----:R0:W1:Y:S02]  /*87d0*/  SYNCS.PHASECHK.TRANS64.TRYWAIT P0, [R9+URZ], R4 ;  /* 0x00000004090075a7 */ /* 0x001064000800017f */
[----:B-1----:R-:W-:Y:S05]  /*87e0*/  @!P0 NANOSLEEP.SYNCS 0x989680 ;  /* 0x009896800000895d */ /* 0x002fea0003900000 */
[----:B------:R-:W1:Y:S02]  /*87f0*/  @!P0 SYNCS.PHASECHK.TRANS64 P0, [R9+URZ], R4 ;  /* 0x00000004090085a7 */ /* 0x000e64000800007f */
[----:B-1----:R-:W-:Y:S05]  /*8800*/  @!P0 BRA `(.L_x_196) ;  /* 0xfffffffc00f08947 */ /* 0x002fea000383ffff */
[----:B------:R-:W-:Y:S05]  /*8810*/  BRA `(.L_x_223) ;  /* 0xfffffff4009c7947 */ /* 0x000fea000383ffff */
.L_x_197:
[----:B0-----:R0:W1:Y:S02]  /*8820*/  SYNCS.PHASECHK.TRANS64.TRYWAIT P0, [R6+URZ], R5 ;  /* 0x00000005060075a7 */ /* 0x001064000800017f */
[----:B-1----:R-:W-:Y:S05]  /*8830*/  @!P0 NANOSLEEP.SYNCS 0x989680 ;  /* 0x009896800000895d */ /* 0x002fea0003900000 */
[----:B------:R-:W1:Y:S02]  /*8840*/  @!P0 SYNCS.PHASECHK.TRANS64 P0, [R6+URZ], R5 ;  /* 0x00000005060085a7 */ /* 0x000e64000800007f */
[----:B-1----:R-:W-:Y:S05]  /*8850*/  @!P0 BRA `(.L_x_197) ;  /* 0xfffffffc00f08947 */ /* 0x002fea000383ffff */
[----:B------:R-:W-:Y:S05]  /*8860*/  BRA `(.L_x_224) ;  /* 0xfffffff400ac7947 */ /* 0x000fea000383ffff */
.L_x_198:
[----:B0-----:R0:W1:Y:S02]  /*8870*/  SYNCS.PHASECHK.TRANS64.TRYWAIT P0, [R9+URZ], R4 ;  /* 0x00000004090075a7 */ /* 0x001064000800017f */
[----:B-1----:R-:W-:Y:S05]  /*8880*/  @!P0 NANOSLEEP.SYNCS 0x989680 ;  /* 0x009896800000895d */ /* 0x002fea0003900000 */
[----:B------:R-:W1:Y:S02]  /*8890*/  @!P0 SYNCS.PHASECHK.TRANS64 P0, [R9+URZ], R4 ;  /* 0x00000004090085a7 */ /* 0x000e64000800007f */
[----:B-1----:R-:W-:Y:S05]  /*88a0*/  @!P0 BRA `(.L_x_198) ;  /* 0xfffffffc00f08947 */ /* 0x002fea000383ffff */
[----:B------:R-:W-:Y:S05]  /*88b0*/  BRA `(.L_x_225) ;  /* 0xfffffff400bc7947 */ /* 0x000fea000383ffff */
.L_x_199:
[----:B0-----:R0:W1:Y:S02]  /*88c0*/  SYNCS.PHASECHK.TRANS64.TRYWAIT P0, [R6+URZ], R5 ;  /* 0x00000005060075a7 */ /* 0x001064000800017f */
[----:B-1----:R-:W-:Y:S05]  /*88d0*/  @!P0 NANOSLEEP.SYNCS 0x989680 ;  /* 0x009896800000895d */ /* 0x002fea0003900000 */
[----:B------:R-:W1:Y:S02]  /*88e0*/  @!P0 SYNCS.PHASECHK.TRANS64 P0, [R6+URZ], R5 ;  /* 0x00000005060085a7 */ /* 0x000e64000800007f */
[----:B-1----:R-:W-:Y:S05]  /*88f0*/  @!P0 BRA `(.L_x_199) ;  /* 0xfffffffc00f08947 */ /* 0x002fea000383ffff */
[----:B------:R-:W-:Y:S05]  /*8900*/  BRA `(.L_x_226) ;  /* 0xfffffff400cc7947 */ /* 0x000fea000383ffff */
.L_x_200:
[----:B0-----:R0:W1:Y:S02]  /*8910*/  SYNCS.PHASECHK.TRANS64.TRYWAIT P0, [R9+URZ], R4 ;  /* 0x00000004090075a7 */ /* 0x001064000800017f */
[----:B-1----:R-:W-:Y:S05]  /*8920*/  @!P0 NANOSLEEP.SYNCS 0x989680 ;  /* 0x009896800000895d */ /* 0x002fea0003900000 */
[----:B------:R-:W1:Y:S02]  /*8930*/  @!P0 SYNCS.PHASECHK.TRANS64 P0, [R9+URZ], R4 ;  /* 0x00000004090085a7 */ /* 0x000e64000800007f */
[----:B-1----:R-:W-:Y:S05]  /*8940*/  @!P0 BRA `(.L_x_200) ;  /* 0xfffffffc00f08947 */ /* 0x002fea000383ffff */
[----:B------:R-:W-:Y:S05]  /*8950*/  BRA `(.L_x_227) ;  /* 0xfffffff400dc7947 */ /* 0x000fea000383ffff */
.L_x_201:
[----:B-1----:R1:W2:Y:S02]  /*8960*/  SYNCS.PHASECHK.TRANS64.TRYWAIT P0, [R6+URZ], R5 ;  /* 0x00000005060075a7 */ /* 0x0022a4000800017f */
[----:B--2---:R-:W-:Y:S05]  /*8970*/  @!P0 NANOSLEEP.SYNCS 0x989680 ;  /* 0x009896800000895d */ /* 0x004fea0003900000 */
[----:B------:R-:W2:Y:S02]  /*8980*/  @!P0 SYNCS.PHASECHK.TRANS64 P0, [R6+URZ], R5 ;  /* 0x00000005060085a7 */ /* 0x000ea4000800007f */
[----:B--2---:R-:W-:Y:S05]  /*8990*/  @!P0 BRA `(.L_x_201) ;  /* 0xfffffffc00f08947 */ /* 0x004fea000383ffff */
[----:B------:R-:W-:Y:S05]  /*89a0*/  BRA `(.L_x_228) ;  /* 0xfffffff400e47947 */ /* 0x000fea000383ffff */
.L_x_229:
[----:B------:R-:W-:-:S00]  /*89b0*/  BRA `(.L_x_229) ;  /* 0xfffffffc00fc7947 */ /* 0x000fc0000383ffff */
[----:B------:R-:W-:-:S00]  /*89c0*/  NOP ;  /* 0x0000000000007918 */ /* 0x000fc00000000000 */
        /* <DEDUP_REMOVED lines=11> */
.L_x_230:


//--------------------- .nv.global.init           --------------------------
	.section	.nv.global.init,"aw",@progbits
.nv.global.init:
	.type		$str$22,@object
	.size		$str$22,($str$23 - $str$22)
$str$22:
        /*0000*/ 	.byte	0x6b, 0x5f, 0x74, 0x69, 0x6c, 0x65, 0x5f, 0x63, 0x6f, 0x75, 0x6e, 0x74, 0x20, 0x3e, 0x3d, 0x20
        /*0010*/ 	.byte	0x31, 0x00
	.type		$str$23,@object
	.size		$str$23,(__unnamed_1 - $str$23)
$str$23:
        /*0012*/ 	.byte	0x2f, 0x74, 0x6d, 0x70, 0x2f, 0x63, 0x75, 0x74, 0x6c, 0x61, 0x73, 0x73, 0x5f, 0x73, 0x77, 0x65
        /*0022*/ 	.byte	0x65, 0x70, 0x5f, 0x73, 0x72, 0x63, 0x2f, 0x69, 0x6e, 0x63, 0x6c, 0x75, 0x64, 0x65, 0x2f, 0x63
        /*0032*/ 	.byte	0x75, 0x74, 0x6c, 0x61, 0x73, 0x73, 0x2f, 0x67, 0x65, 0x6d, 0x6d, 0x2f, 0x63, 0x6f, 0x6c, 0x6c
        /*0042*/ 	.byte	0x65, 0x63, 0x74, 0x69, 0x76, 0x65, 0x2f, 0x73, 0x6d, 0x39, 0x30, 0x5f, 0x6d, 0x6d, 0x61, 0x5f
        /*0052*/ 	.byte	0x74, 0x6d, 0x61, 0x5f, 0x67, 0x6d, 0x6d, 0x61, 0x5f, 0x73, 0x73, 0x5f, 0x77, 0x61, 0x72, 0x70
        /*0062*/ 	.byte	0x73, 0x70, 0x65, 0x63, 0x69, 0x61, 0x6c, 0x69, 0x7a, 0x65, 0x64, 0x2e, 0x68, 0x70, 0x70, 0x00
	.type		__unnamed_1,@object
	.size		__unnamed_1,(.L_0 - __unnamed_1)
__unnamed_1:
        /*0072*/ 	.byte	0x76, 0x6f, 0x69, 0x64, 0x20, 0x63, 0x75, 0x74, 0x6c, 0x61, 0x73, 0x73, 0x3a, 0x3a, 0x67, 0x65
        /* <DEDUP_REMOVED lines=180> */
        /*0bc2*/ 	.byte	0x5d, 0x00
.L_0:


//--------------------- .nv.shared._ZN7cutlass13device_kernelINS_4gemm6kernel13GemmUniversalIN4cute5tupleIJiiiiEEENS1_10collective13CollectiveMmaINS1_34MainloopSm90TmaGmmaWarpSpecializedILi18ENS5_IJNS4_1CILi1EEENSA_ILi8EEESB_EEENS1_32KernelTmaWarpSpecializedPingpongEEENS5_IJNSA_ILi64EEENSA_ILi128EEENSA_ILi32EEEEEENS_6half_tENS5_IJlSB_lEEESK_SL_NS4_8TiledMMAINS4_8MMA_AtomIJNS4_4SM904GMMA26MMA_64x128x16_F32F16F16_SSILNSP_5MajorE0ELSR_0ELNSP_7ScaleInE1ELSS_1EEEEEENS4_6LayoutINS5_IJSB_SB_SB_EEENS5_IJNSA_ILi0EEESX_SX_EEEEENS5_IJNS4_10UnderscoreES10_S10_EEEEENS4_23SM90_TMA_LOAD_MULTICASTENS4_14ComposedLayoutINS4_7SwizzleILi2ELi4ELi3EEENS4_18smem_ptr_flag_bitsILi16EEENSV_INS5_IJSC_SI_EEENS5_IJSI_SB_EEEEEEEvNS4_8identityENS4_13SM90_TMA_LOADES1C_vS1D_EENS_8epilogue10collective6detail29Sm90TmaWarpSpecializedAdapterINS1H_15DefaultEpilogueISK_SL_SL_NS1G_6thread17LinearCombinationISK_Li1EffLNS1L_9ScaleType4KindE0ELNS_15FloatRoundStyleE2ESK_EENS1_15EpilogueDefaultEEEEEvvEEEEvNT_6ParamsE --------------------------
	.section	.nv.shared._ZN7cutlass13device_kernelINS_4gemm6kernel13GemmUniversalIN4cute5tupleIJiiiiEEENS1_10collective13CollectiveMmaINS1_34MainloopSm90TmaGmmaWarpSpecializedILi18ENS5_IJNS4_1CILi1EEENSA_ILi8EEESB_EEENS1_32KernelTmaWarpSpecializedPingpongEEENS5_IJNSA_ILi64EEENSA_ILi128EEENSA_ILi32EEEEEENS_6half_tENS5_IJlSB_lEEESK_SL_NS4_8TiledMMAINS4_8MMA_AtomIJNS4_4SM904GMMA26MMA_64x128x16_F32F16F16_SSILNSP_5MajorE0ELSR_0ELNSP_7ScaleInE1ELSS_1EEEEEENS4_6LayoutINS5_IJSB_SB_SB_EEENS5_IJNSA_ILi0EEESX_SX_EEEEENS5_IJNS4_10UnderscoreES10_S10_EEEEENS4_23SM90_TMA_LOAD_MULTICASTENS4_14ComposedLayoutINS4_7SwizzleILi2ELi4ELi3EEENS4_18smem_ptr_flag_bitsILi16EEENSV_INS5_IJSC_SI_EEENS5_IJSI_SB_EEEEEEEvNS4_8identityENS4_13SM90_TMA_LOADES1C_vS1D_EENS_8epilogue10collective6detail29Sm90TmaWarpSpecializedAdapterINS1H_15DefaultEpilogueISK_SL_SL_NS1G_6thread17LinearCombinationISK_Li1EffLNS1L_9ScaleType4KindE0ELNS_15FloatRoundStyleE2ESK_EENS1_15EpilogueDefaultEEEEEvvEEEEvNT_6ParamsE,"aw",@nobits
	.sectionflags	@""
	.align	16
	.zero		1024


//--------------------- .nv.shared.reserved.0     --------------------------
	.section	.nv.shared.reserved.0,"aw",@nobits
	.weak		__nv_reservedSMEM_offset_0_alias
	.size		__nv_reservedSMEM_offset_0_alias, 0, 0
	.other		__nv_reservedSMEM_offset_0_alias,@"STO_CUDA_RESERVED_SHARED STV_DEFAULT"
__nv_reservedSMEM_offset_0_alias:
	.zero		0


//--------------------- .nv.global                --------------------------
	.section	.nv.global,"aw",@nobits
.nv.global:
	.type		_ZN40_INTERNAL_75426b6f_4_k_cu_24de06ab_269674cute1_E,@object
	.size		_ZN40_INTERNAL_75426b6f_4_k_cu_24de06ab_269674cute1_E,(_ZN40_INTERNAL_75426b6f_4_k_cu_24de06ab_269674cuda3std3__45__cpo6cbeginE - _ZN40_INTERNAL_75426b6f_4_k_cu_24de06ab_269674cute1_E)
_ZN40_INTERNAL_75426b6f_4_k_cu_24de06ab_269674cute1_E:
	.zero		1
	.type		_ZN40_INTERNAL_75426b6f_4_k_cu_24de06ab_269674cuda3std3__45__cpo6cbeginE,@object
	.size		_ZN40_INTERNAL_75426b6f_4_k_cu_24de06ab_269674cuda3std3__45__cpo6cbeginE,(_ZN40_INTERNAL_75426b6f_4_k_cu_24de06ab_269674cuda3std3__48in_placeE - _ZN40_INTERNAL_75426b6f_4_k_cu_24de06ab_269674cuda3std3__45__cpo6cbeginE)
_ZN40_INTERNAL_75426b6f_4_k_cu_24de06ab_269674cuda3std3__45__cpo6cbeginE:
	.zero		1
	.type		_ZN40_INTERNAL_75426b6f_4_k_cu_24de06ab_269674cuda3std3__48in_placeE,@object
	.size		_ZN40_INTERNAL_75426b6f_4_k_cu_24de06ab_269674cuda3std3__48in_placeE,(_ZN40_INTERNAL_75426b6f_4_k_cu_24de06ab_269674cuda3std6ranges3__45__cpo9iter_moveE - _ZN40_INTERNAL_75426b6f_4_k_cu_24de06ab_269674cuda3std3__48in_placeE)
_ZN40_INTERNAL_75426b6f_4_k_cu_24de06ab_269674cuda3std3__48in_placeE:
	.zero		1
	.type		_ZN40_INTERNAL_75426b6f_4_k_cu_24de06ab_269674cuda3std6ranges3__45__cpo9iter_moveE,@object
	.size		_ZN40_INTERNAL_75426b6f_4_k_cu_24de06ab_269674cuda3std6ranges3__45__cpo9iter_moveE,(_ZN40_INTERNAL_75426b6f_4_k_cu_24de06ab_269674cuda3std3__45__cpo5beginE - _ZN40_INTERNAL_75426b6f_4_k_cu_24de06ab_269674cuda3std6ranges3__45__cpo9iter_moveE)
_ZN40_INTERNAL_75426b6f_4_k_cu_24de06ab_269674cuda3std6ranges3__45__cpo9iter_moveE:
	.zero		1
	.type		_ZN40_INTERNAL_75426b6f_4_k_cu_24de06ab_269674cuda3std3__45__cpo5beginE,@object
	.size		_ZN40_INTERNAL_75426b6f_4_k_cu_24de06ab_269674cuda3std3__45__cpo5beginE,(_ZN40_INTERNAL_75426b6f_4_k_cu_24de06ab_269674cuda3std3__442_GLOBAL__N__75426b6f_4_k_cu_24de06ab_269676ignoreE - _ZN40_INTERNAL_75426b6f_4_k_cu_24de06ab_269674cuda3std3__45__cpo5beginE)
_ZN40_INTERNAL_75426b6f_4_k_cu_24de06ab_269674cuda3std3__45__cpo5beginE:
	.zero		1
	.type		_ZN40_INTERNAL_75426b6f_4_k_cu_24de06ab_269674cuda3std3__442_GLOBAL__N__75426b6f_4_k_cu_24de06ab_269676ignoreE,@object
	.size		_ZN40_INTERNAL_75426b6f_4_k_cu_24de06ab_269674cuda3std3__442_GLOBAL__N__75426b6f_4_k_cu_24de06ab_269676ignoreE,(_ZN40_INTERNAL_75426b6f_4_k_cu_24de06ab_269674cute7productE - _ZN40_INTERNAL_75426b6f_4_k_cu_24de06ab_269674cuda3std3__442_GLOBAL__N__75426b6f_4_k_cu_24de06ab_269676ignoreE)
_ZN40_INTERNAL_75426b6f_4_k_cu_24de06ab_269674cuda3std3__442_GLOBAL__N__75426b6f_4_k_cu_24de06ab_269676ignoreE:
	.zero		1
	.type		_ZN40_INTERNAL_75426b6f_4_k_cu_24de06ab_269674cute7productE,@object
	.size		_ZN40_INTERNAL_75426b6f_4_k_cu_24de06ab_269674cute7productE,(_ZN40_INTERNAL_75426b6f_4_k_cu_24de06ab_269674cuda3std3__45__cpo3endE - _ZN40_INTERNAL_75426b6f_4_k_cu_24de06ab_269674cute7productE)
_ZN40_INTERNAL_75426b6f_4_k_cu_24de06ab_269674cute7productE:
	.zero		1
	.type		_ZN40_INTERNAL_75426b6f_4_k_cu_24de06ab_269674cuda3std3__45__cpo3endE,@object
	.size		_ZN40_INTERNAL_75426b6f_4_k_cu_24de06ab_269674cuda3std3__45__cpo3endE,(_ZN40_INTERNAL_75426b6f_4_k_cu_24de06ab_269674cuda3std3__419piecewise_constructE - _ZN40_INTERNAL_75426b6f_4_k_cu_24de06ab_269674cuda3std3__45__cpo3endE)
_ZN40_INTERNAL_75426b6f_4_k_cu_24de06ab_269674cuda3std3__45__cpo3endE:
	.zero		1
	.type		_ZN40_INTERNAL_75426b6f_4_k_cu_24de06ab_269674cuda3std3__419piecewise_constructE,@object
	.size		_ZN40_INTERNAL_75426b6f_4_k_cu_24de06ab_269674cuda3std3__419piecewise_constructE,(_ZN40_INTERNAL_75426b6f_4_k_cu_24de06ab_269674cuda3std3__45__cpo4cendE - _ZN40_INTERNAL_75426b6f_4_k_cu_24de06ab_269674cuda3std3__419piecewise_constructE)
_ZN40_INTERNAL_75426b6f_4_k_cu_24de06ab_269674cuda3std3__419piecewise_constructE:
	.zero		1
	.type		_ZN40_INTERNAL_75426b6f_4_k_cu_24de06ab_269674cuda3std3__45__cpo4cendE,@object
	.size		_ZN40_INTERNAL_75426b6f_4_k_cu_24de06ab_269674cuda3std3__45__cpo4cendE,(_ZN40_INTERNAL_75426b6f_4_k_cu_24de06ab_269674cuda3std6ranges3__45__cpo4swapE - _ZN40_INTERNAL_75426b6f_4_k_cu_24de06ab_269674cuda3std3__45__cpo4cendE)
_ZN40_INTERNAL_75426b6f_4_k_cu_24de06ab_269674cuda3std3__45__cpo4cendE:
	.zero		1
	.type		_ZN40_INTERNAL_75426b6f_4_k_cu_24de06ab_269674cuda3std6ranges3__45__cpo4swapE,@object
	.size		_ZN40_INTERNAL_75426b6f_4_k_cu_24de06ab_269674cuda3std6ranges3__45__cpo4swapE,(.L_8 - _ZN40_INTERNAL_75426b6f_4_k_cu_24de06ab_269674cuda3std6ranges3__45__cpo4swapE)
_ZN40_INTERNAL_75426b6f_4_k_cu_24de06ab_269674cuda3std6ranges3__45__cpo4swapE:
	.zero		1
.L_8:


//--------------------- .nv.constant0._ZN7cutlass13device_kernelINS_4gemm6kernel13GemmUniversalIN4cute5tupleIJiiiiEEENS1_10collective13CollectiveMmaINS1_34MainloopSm90TmaGmmaWarpSpecializedILi18ENS5_IJNS4_1CILi1EEENSA_ILi8EEESB_EEENS1_32KernelTmaWarpSpecializedPingpongEEENS5_IJNSA_ILi64EEENSA_ILi128EEENSA_ILi32EEEEEENS_6half_tENS5_IJlSB_lEEESK_SL_NS4_8TiledMMAINS4_8MMA_AtomIJNS4_4SM904GMMA26MMA_64x128x16_F32F16F16_SSILNSP_5MajorE0ELSR_0ELNSP_7ScaleInE1ELSS_1EEEEEENS4_6LayoutINS5_IJSB_SB_SB_EEENS5_IJNSA_ILi0EEESX_SX_EEEEENS5_IJNS4_10UnderscoreES10_S10_EEEEENS4_23SM90_TMA_LOAD_MULTICASTENS4_14ComposedLayoutINS4_7SwizzleILi2ELi4ELi3EEENS4_18smem_ptr_flag_bitsILi16EEENSV_INS5_IJSC_SI_EEENS5_IJSI_SB_EEEEEEEvNS4_8identityENS4_13SM90_TMA_LOADES1C_vS1D_EENS_8epilogue10collective6detail29Sm90TmaWarpSpecializedAdapterINS1H_15DefaultEpilogueISK_SL_SL_NS1G_6thread17LinearCombinationISK_Li1EffLNS1L_9ScaleType4KindE0ELNS_15FloatRoundStyleE2ESK_EENS1_15EpilogueDefaultEEEEEvvEEEEvNT_6ParamsE --------------------------
	.section	.nv.constant0._ZN7cutlass13device_kernelINS_4gemm6kernel13GemmUniversalIN4cute5tupleIJiiiiEEENS1_10collective13CollectiveMmaINS1_34MainloopSm90TmaGmmaWarpSpecializedILi18ENS5_IJNS4_1CILi1EEENSA_ILi8EEESB_EEENS1_32KernelTmaWarpSpecializedPingpongEEENS5_IJNSA_ILi64EEENSA_ILi128EEENSA_ILi32EEEEEENS_6half_tENS5_IJlSB_lEEESK_SL_NS4_8TiledMMAINS4_8MMA_AtomIJNS4_4SM904GMMA26MMA_64x128x16_F32F16F16_SSILNSP_5MajorE0ELSR_0ELNSP_7ScaleInE1ELSS_1EEEEEENS4_6LayoutINS5_IJSB_SB_SB_EEENS5_IJNSA_ILi0EEESX_SX_EEEEENS5_IJNS4_10UnderscoreES10_S10_EEEEENS4_23SM90_TMA_LOAD_MULTICASTENS4_14ComposedLayoutINS4_7SwizzleILi2ELi4ELi3EEENS4_18smem_ptr_flag_bitsILi16EEENSV_INS5_IJSC_SI_EEENS5_IJSI_SB_EEEEEEEvNS4_8identityENS4_13SM90_TMA_LOADES1C_vS1D_EENS_8epilogue10collective6detail29Sm90TmaWarpSpecializedAdapterINS1H_15DefaultEpilogueISK_SL_SL_NS1G_6thread17LinearCombinationISK_Li1EffLNS1L_9ScaleType4KindE0ELNS_15FloatRoundStyleE2ESK_EENS1_15EpilogueDefaultEEEEEvvEEEEvNT_6ParamsE,"a",@progbits
	.sectionflags	@""
	.align	4
.nv.constant0._ZN7cutlass13device_kernelINS_4gemm6kernel13GemmUniversalIN4cute5tupleIJiiiiEEENS1_10collective13CollectiveMmaINS1_34MainloopSm90TmaGmmaWarpSpecializedILi18ENS5_IJNS4_1CILi1EEENSA_ILi8EEESB_EEENS1_32KernelTmaWarpSpecializedPingpongEEENS5_IJNSA_ILi64EEENSA_ILi128EEENSA_ILi32EEEEEENS_6half_tENS5_IJlSB_lEEESK_SL_NS4_8TiledMMAINS4_8MMA_AtomIJNS4_4SM904GMMA26MMA_64x128x16_F32F16F16_SSILNSP_5MajorE0ELSR_0ELNSP_7ScaleInE1ELSS_1EEEEEENS4_6LayoutINS5_IJSB_SB_SB_EEENS5_IJNSA_ILi0EEESX_SX_EEEEENS5_IJNS4_10UnderscoreES10_S10_EEEEENS4_23SM90_TMA_LOAD_MULTICASTENS4_14ComposedLayoutINS4_7SwizzleILi2ELi4ELi3EEENS4_18smem_ptr_flag_bitsILi16EEENSV_INS5_IJSC_SI_EEENS5_IJSI_SB_EEEEEEEvNS4_8identityENS4_13SM90_TMA_LOADES1C_vS1D_EENS_8epilogue10collective6detail29Sm90TmaWarpSpecializedAdapterINS1H_15DefaultEpilogueISK_SL_SL_NS1G_6thread17LinearCombinationISK_Li1EffLNS1L_9ScaleType4KindE0ELNS_15FloatRoundStyleE2ESK_EENS1_15EpilogueDefaultEEEEEvvEEEEvNT_6ParamsE:
	.zero		1664


//--------------------- SYMBOLS --------------------------

	.type		.nv.reservedSmem.offset0,@object
	.size		.nv.reservedSmem.offset0,0x4
	.type		__assertfail,@function
